//
// Generated by NVIDIA NVVM Compiler
//
// Compiler Build ID: CL-36424714
// Cuda compilation tools, release 13.0, V13.0.88
// Based on NVVM 20.0.0
//

.version 9.0
.target sm_100
.address_size 64

	// .globl	_Z6plinkoILj256ELj1048576EEvP10byte_arr_tILj32EEP9message_tm
.global .align 1 .b8 chars[65] = {65, 66, 67, 68, 69, 70, 71, 72, 73, 74, 75, 76, 77, 78, 79, 80, 81, 82, 83, 84, 85, 86, 87, 88, 89, 90, 97, 98, 99, 100, 101, 102, 103, 104, 105, 106, 107, 108, 109, 110, 111, 112, 113, 114, 115, 116, 117, 118, 119, 120, 121, 122, 48, 49, 50, 51, 52, 53, 54, 55, 56, 57, 43, 47};
.global .align 4 .b8 k[256] = {152, 47, 138, 66, 145, 68, 55, 113, 207, 251, 192, 181, 165, 219, 181, 233, 91, 194, 86, 57, 241, 17, 241, 89, 164, 130, 63, 146, 213, 94, 28, 171, 152, 170, 7, 216, 1, 91, 131, 18, 190, 133, 49, 36, 195, 125, 12, 85, 116, 93, 190, 114, 254, 177, 222, 128, 167, 6, 220, 155, 116, 241, 155, 193, 193, 105, 155, 228, 134, 71, 190, 239, 198, 157, 193, 15, 204, 161, 12, 36, 111, 44, 233, 45, 170, 132, 116, 74, 220, 169, 176, 92, 218, 136, 249, 118, 82, 81, 62, 152, 109, 198, 49, 168, 200, 39, 3, 176, 199, 127, 89, 191, 243, 11, 224, 198, 71, 145, 167, 213, 81, 99, 202, 6, 103, 41, 41, 20, 133, 10, 183, 39, 56, 33, 27, 46, 252, 109, 44, 77, 19, 13, 56, 83, 84, 115, 10, 101, 187, 10, 106, 118, 46, 201, 194, 129, 133, 44, 114, 146, 161, 232, 191, 162, 75, 102, 26, 168, 112, 139, 75, 194, 163, 81, 108, 199, 25, 232, 146, 209, 36, 6, 153, 214, 133, 53, 14, 244, 112, 160, 106, 16, 22, 193, 164, 25, 8, 108, 55, 30, 76, 119, 72, 39, 181, 188, 176, 52, 179, 12, 28, 57, 74, 170, 216, 78, 79, 202, 156, 91, 243, 111, 46, 104, 238, 130, 143, 116, 111, 99, 165, 120, 20, 120, 200, 132, 8, 2, 199, 140, 250, 255, 190, 144, 235, 108, 80, 164, 247, 163, 249, 190, 242, 120, 113, 198};
.global .align 4 .b8 hash0[32] = {103, 230, 9, 106, 133, 174, 103, 187, 114, 243, 110, 60, 58, 245, 79, 165, 127, 82, 14, 81, 140, 104, 5, 155, 171, 217, 131, 31, 25, 205, 224, 91};
// _ZZ6plinkoILj256ELj1048576EEvP10byte_arr_tILj32EEP9message_tmE14reduce_storage has been demoted
.global .align 1 .b8 _ZN34_INTERNAL_bdf2037e_4_k_cu_b8b7b2f04cuda3std3__45__cpo5beginE[1];
.global .align 1 .b8 _ZN34_INTERNAL_bdf2037e_4_k_cu_b8b7b2f04cuda3std3__45__cpo3endE[1];
.global .align 1 .b8 _ZN34_INTERNAL_bdf2037e_4_k_cu_b8b7b2f04cuda3std3__45__cpo6cbeginE[1];
.global .align 1 .b8 _ZN34_INTERNAL_bdf2037e_4_k_cu_b8b7b2f04cuda3std3__45__cpo4cendE[1];
.global .align 1 .b8 _ZN34_INTERNAL_bdf2037e_4_k_cu_b8b7b2f04cuda3std3__45__cpo6rbeginE[1];
.global .align 1 .b8 _ZN34_INTERNAL_bdf2037e_4_k_cu_b8b7b2f04cuda3std3__45__cpo4rendE[1];
.global .align 1 .b8 _ZN34_INTERNAL_bdf2037e_4_k_cu_b8b7b2f04cuda3std3__45__cpo7crbeginE[1];
.global .align 1 .b8 _ZN34_INTERNAL_bdf2037e_4_k_cu_b8b7b2f04cuda3std3__45__cpo5crendE[1];
.global .align 1 .b8 _ZN34_INTERNAL_bdf2037e_4_k_cu_b8b7b2f04cuda3std3__436_GLOBAL__N__bdf2037e_4_k_cu_b8b7b2f06ignoreE[1];
.global .align 1 .b8 _ZN34_INTERNAL_bdf2037e_4_k_cu_b8b7b2f04cuda3std3__419piecewise_constructE[1];
.global .align 1 .b8 _ZN34_INTERNAL_bdf2037e_4_k_cu_b8b7b2f04cuda3std3__48in_placeE[1];
.global .align 1 .b8 _ZN34_INTERNAL_bdf2037e_4_k_cu_b8b7b2f04cuda3std3__420unreachable_sentinelE[1];
.global .align 1 .b8 _ZN34_INTERNAL_bdf2037e_4_k_cu_b8b7b2f04cuda3std6ranges3__45__cpo4swapE[1];
.global .align 1 .b8 _ZN34_INTERNAL_bdf2037e_4_k_cu_b8b7b2f04cuda3std6ranges3__45__cpo9iter_moveE[1];
.global .align 1 .b8 _ZN34_INTERNAL_bdf2037e_4_k_cu_b8b7b2f04cuda3std6ranges3__45__cpo5beginE[1];
.global .align 1 .b8 _ZN34_INTERNAL_bdf2037e_4_k_cu_b8b7b2f04cuda3std6ranges3__45__cpo3endE[1];
.global .align 1 .b8 _ZN34_INTERNAL_bdf2037e_4_k_cu_b8b7b2f04cuda3std6ranges3__45__cpo6cbeginE[1];
.global .align 1 .b8 _ZN34_INTERNAL_bdf2037e_4_k_cu_b8b7b2f04cuda3std6ranges3__45__cpo4cendE[1];
.global .align 1 .b8 _ZN34_INTERNAL_bdf2037e_4_k_cu_b8b7b2f04cuda3std6ranges3__45__cpo7advanceE[1];
.global .align 1 .b8 _ZN34_INTERNAL_bdf2037e_4_k_cu_b8b7b2f04cuda3std6ranges3__45__cpo9iter_swapE[1];
.global .align 1 .b8 _ZN34_INTERNAL_bdf2037e_4_k_cu_b8b7b2f04cuda3std6ranges3__45__cpo4nextE[1];
.global .align 1 .b8 _ZN34_INTERNAL_bdf2037e_4_k_cu_b8b7b2f04cuda3std6ranges3__45__cpo4prevE[1];
.global .align 1 .b8 _ZN34_INTERNAL_bdf2037e_4_k_cu_b8b7b2f04cuda3std6ranges3__45__cpo4dataE[1];
.global .align 1 .b8 _ZN34_INTERNAL_bdf2037e_4_k_cu_b8b7b2f04cuda3std6ranges3__45__cpo5cdataE[1];
.global .align 1 .b8 _ZN34_INTERNAL_bdf2037e_4_k_cu_b8b7b2f04cuda3std6ranges3__45__cpo4sizeE[1];
.global .align 1 .b8 _ZN34_INTERNAL_bdf2037e_4_k_cu_b8b7b2f04cuda3std6ranges3__45__cpo5ssizeE[1];
.global .align 1 .b8 _ZN34_INTERNAL_bdf2037e_4_k_cu_b8b7b2f04cuda3std6ranges3__45__cpo8distanceE[1];
.global .align 1 .b8 _ZN34_INTERNAL_bdf2037e_4_k_cu_b8b7b2f06thrust24THRUST_300001_SM_1000_NS6system6detail10sequential3seqE[1];

.visible .entry _Z6plinkoILj256ELj1048576EEvP10byte_arr_tILj32EEP9message_tm(
	.param .u64 .ptr .align 1 _Z6plinkoILj256ELj1048576EEvP10byte_arr_tILj32EEP9message_tm_param_0,
	.param .u64 .ptr .align 1 _Z6plinkoILj256ELj1048576EEvP10byte_arr_tILj32EEP9message_tm_param_1,
	.param .u64 _Z6plinkoILj256ELj1048576EEvP10byte_arr_tILj32EEP9message_tm_param_2
)
.maxntid 256
{
	.reg .pred 	%p<171>;
	.reg .b16 	%rs<164>;
	.reg .b32 	%r<4637>;
	.reg .b64 	%rd<32>;
	// demoted variable
	.shared .align 16 .b8 _ZZ6plinkoILj256ELj1048576EEvP10byte_arr_tILj32EEP9message_tmE14reduce_storage[320];
	ld.param.u64 	%rd7, [_Z6plinkoILj256ELj1048576EEvP10byte_arr_tILj32EEP9message_tm_param_0];
	ld.param.u64 	%rd8, [_Z6plinkoILj256ELj1048576EEvP10byte_arr_tILj32EEP9message_tm_param_1];
	cvta.to.global.u64 	%rd1, %rd8;
	cvta.to.global.u64 	%rd2, %rd7;
	mov.u32 	%r1, %tid.x;
	mov.u32 	%r2, %ctaid.x;
	mov.u32 	%r625, %ntid.x;
	ld.global.u32 	%r4540, [%rd1];
	ld.global.u32 	%r4541, [%rd1+4];
	ld.global.u32 	%r4542, [%rd1+8];
	ld.global.u32 	%r4543, [%rd1+12];
	ld.global.u32 	%r4539, [%rd1+16];
	ld.global.u32 	%r4538, [%rd1+20];
	ld.global.u32 	%r4537, [%rd1+24];
	ld.global.u32 	%r4534, [%rd1+36];
	ld.global.u32 	%r4533, [%rd1+40];
	ld.global.u32 	%r4532, [%rd1+44];
	ld.global.u32 	%r4531, [%rd1+48];
	ld.global.u32 	%r4530, [%rd1+52];
	ld.global.u32 	%r4529, [%rd1+56];
	ld.global.u32 	%r4528, [%rd1+60];
	mov.b32 	%r626, 291;
	mov.b32 	%r4527, 0;
	prmt.b32 	%r627, %r4540, %r4527, %r626;
	prmt.b32 	%r388, %r4541, %r4527, %r626;
	prmt.b32 	%r404, %r4542, %r4527, %r626;
	prmt.b32 	%r420, %r4543, %r4527, %r626;
	prmt.b32 	%r436, %r4539, %r4527, %r626;
	prmt.b32 	%r452, %r4538, %r4527, %r626;
	prmt.b32 	%r17, %r4537, %r4527, %r626;
	prmt.b32 	%r18, %r4534, %r4527, %r626;
	prmt.b32 	%r19, %r4533, %r4527, %r626;
	prmt.b32 	%r20, %r4532, %r4527, %r626;
	prmt.b32 	%r21, %r4531, %r4527, %r626;
	prmt.b32 	%r22, %r4530, %r4527, %r626;
	prmt.b32 	%r380, %r4529, %r4527, %r626;
	prmt.b32 	%r396, %r4528, %r4527, %r626;
	mov.b32 	%r441, 17;
	// begin inline asm
	shf.r.wrap.b32 %r374, %r380, %r380, %r441;
	// end inline asm
	mov.b32 	%r445, 19;
	// begin inline asm
	shf.r.wrap.b32 %r378, %r380, %r380, %r445;
	// end inline asm
	shr.u32 	%r628, %r380, 10;
	xor.b32  	%r629, %r374, %r628;
	xor.b32  	%r630, %r629, %r378;
	add.s32 	%r631, %r630, %r18;
	mov.b32 	%r449, 7;
	// begin inline asm
	shf.r.wrap.b32 %r382, %r388, %r388, %r449;
	// end inline asm
	mov.b32 	%r453, 18;
	// begin inline asm
	shf.r.wrap.b32 %r386, %r388, %r388, %r453;
	// end inline asm
	shr.u32 	%r632, %r388, 3;
	xor.b32  	%r633, %r632, %r382;
	xor.b32  	%r634, %r633, %r386;
	add.s32 	%r635, %r631, %r627;
	add.s32 	%r412, %r635, %r634;
	// begin inline asm
	shf.r.wrap.b32 %r390, %r396, %r396, %r441;
	// end inline asm
	// begin inline asm
	shf.r.wrap.b32 %r394, %r396, %r396, %r445;
	// end inline asm
	shr.u32 	%r636, %r396, 10;
	xor.b32  	%r637, %r636, %r390;
	xor.b32  	%r638, %r637, %r394;
	add.s32 	%r639, %r638, %r19;
	// begin inline asm
	shf.r.wrap.b32 %r398, %r404, %r404, %r449;
	// end inline asm
	// begin inline asm
	shf.r.wrap.b32 %r402, %r404, %r404, %r453;
	// end inline asm
	shr.u32 	%r640, %r404, 3;
	xor.b32  	%r641, %r640, %r398;
	xor.b32  	%r642, %r641, %r402;
	add.s32 	%r643, %r639, %r388;
	add.s32 	%r428, %r643, %r642;
	// begin inline asm
	shf.r.wrap.b32 %r406, %r412, %r412, %r441;
	// end inline asm
	// begin inline asm
	shf.r.wrap.b32 %r410, %r412, %r412, %r445;
	// end inline asm
	shr.u32 	%r644, %r412, 10;
	xor.b32  	%r645, %r644, %r406;
	xor.b32  	%r646, %r645, %r410;
	add.s32 	%r647, %r646, %r20;
	// begin inline asm
	shf.r.wrap.b32 %r414, %r420, %r420, %r449;
	// end inline asm
	// begin inline asm
	shf.r.wrap.b32 %r418, %r420, %r420, %r453;
	// end inline asm
	shr.u32 	%r648, %r420, 3;
	xor.b32  	%r649, %r648, %r414;
	xor.b32  	%r650, %r649, %r418;
	add.s32 	%r651, %r647, %r404;
	add.s32 	%r444, %r651, %r650;
	// begin inline asm
	shf.r.wrap.b32 %r422, %r428, %r428, %r441;
	// end inline asm
	// begin inline asm
	shf.r.wrap.b32 %r426, %r428, %r428, %r445;
	// end inline asm
	shr.u32 	%r652, %r428, 10;
	xor.b32  	%r653, %r652, %r422;
	xor.b32  	%r654, %r653, %r426;
	add.s32 	%r655, %r654, %r21;
	// begin inline asm
	shf.r.wrap.b32 %r430, %r436, %r436, %r449;
	// end inline asm
	// begin inline asm
	shf.r.wrap.b32 %r434, %r436, %r436, %r453;
	// end inline asm
	shr.u32 	%r656, %r436, 3;
	xor.b32  	%r657, %r656, %r430;
	xor.b32  	%r658, %r657, %r434;
	add.s32 	%r659, %r655, %r420;
	add.s32 	%r28, %r659, %r658;
	// begin inline asm
	shf.r.wrap.b32 %r438, %r444, %r444, %r441;
	// end inline asm
	// begin inline asm
	shf.r.wrap.b32 %r442, %r444, %r444, %r445;
	// end inline asm
	shr.u32 	%r660, %r444, 10;
	xor.b32  	%r661, %r660, %r438;
	xor.b32  	%r662, %r661, %r442;
	add.s32 	%r663, %r662, %r22;
	// begin inline asm
	shf.r.wrap.b32 %r446, %r452, %r452, %r449;
	// end inline asm
	// begin inline asm
	shf.r.wrap.b32 %r450, %r452, %r452, %r453;
	// end inline asm
	shr.u32 	%r664, %r452, 3;
	xor.b32  	%r665, %r664, %r446;
	xor.b32  	%r666, %r665, %r450;
	add.s32 	%r667, %r663, %r436;
	add.s32 	%r29, %r667, %r666;
	mov.b32 	%r464, 1359893119;
	mov.b32 	%r601, 6;
	// begin inline asm
	shf.r.wrap.b32 %r454, %r464, %r464, %r601;
	// end inline asm
	mov.b32 	%r605, 11;
	// begin inline asm
	shf.r.wrap.b32 %r458, %r464, %r464, %r605;
	// end inline asm
	xor.b32  	%r668, %r458, %r454;
	mov.b32 	%r609, 25;
	// begin inline asm
	shf.r.wrap.b32 %r462, %r464, %r464, %r609;
	// end inline asm
	xor.b32  	%r669, %r668, %r462;
	mov.b32 	%r476, 1779033703;
	mov.b32 	%r613, 2;
	// begin inline asm
	shf.r.wrap.b32 %r466, %r476, %r476, %r613;
	// end inline asm
	mov.b32 	%r617, 13;
	// begin inline asm
	shf.r.wrap.b32 %r470, %r476, %r476, %r617;
	// end inline asm
	xor.b32  	%r670, %r470, %r466;
	mov.b32 	%r621, 22;
	// begin inline asm
	shf.r.wrap.b32 %r474, %r476, %r476, %r621;
	// end inline asm
	xor.b32  	%r671, %r670, %r474;
	add.s32 	%r672, %r627, %r669;
	add.s32 	%r673, %r672, %r671;
	add.s32 	%r479, %r672, 1665186679;
	add.s32 	%r500, %r673, -127882076;
	// begin inline asm
	shf.r.wrap.b32 %r478, %r479, %r479, %r601;
	// end inline asm
	// begin inline asm
	shf.r.wrap.b32 %r482, %r479, %r479, %r605;
	// end inline asm
	xor.b32  	%r674, %r482, %r478;
	// begin inline asm
	shf.r.wrap.b32 %r486, %r479, %r479, %r609;
	// end inline asm
	xor.b32  	%r675, %r674, %r486;
	and.b32  	%r676, %r479, 1359893119;
	sub.s32 	%r677, -1665186680, %r672;
	and.b32  	%r678, %r677, -1694144372;
	or.b32  	%r679, %r678, %r676;
	// begin inline asm
	shf.r.wrap.b32 %r490, %r500, %r500, %r613;
	// end inline asm
	// begin inline asm
	shf.r.wrap.b32 %r494, %r500, %r500, %r617;
	// end inline asm
	xor.b32  	%r680, %r494, %r490;
	// begin inline asm
	shf.r.wrap.b32 %r498, %r500, %r500, %r621;
	// end inline asm
	xor.b32  	%r681, %r680, %r498;
	and.b32  	%r682, %r500, -781301534;
	add.s32 	%r683, %r388, %r675;
	add.s32 	%r684, %r683, %r679;
	add.s32 	%r685, %r684, %r681;
	add.s32 	%r686, %r685, %r682;
	add.s32 	%r503, %r684, -852880978;
	add.s32 	%r515, %r686, -1162034111;
	// begin inline asm
	shf.r.wrap.b32 %r502, %r503, %r503, %r601;
	// end inline asm
	// begin inline asm
	shf.r.wrap.b32 %r506, %r503, %r503, %r605;
	// end inline asm
	xor.b32  	%r687, %r506, %r502;
	// begin inline asm
	shf.r.wrap.b32 %r510, %r503, %r503, %r609;
	// end inline asm
	xor.b32  	%r688, %r687, %r510;
	and.b32  	%r689, %r479, %r503;
	sub.s32 	%r690, -1294602671, %r684;
	and.b32  	%r691, %r690, 1359893119;
	or.b32  	%r692, %r691, %r689;
	// begin inline asm
	shf.r.wrap.b32 %r514, %r515, %r515, %r613;
	// end inline asm
	// begin inline asm
	shf.r.wrap.b32 %r518, %r515, %r515, %r617;
	// end inline asm
	xor.b32  	%r693, %r518, %r514;
	// begin inline asm
	shf.r.wrap.b32 %r522, %r515, %r515, %r621;
	// end inline asm
	xor.b32  	%r694, %r693, %r522;
	xor.b32  	%r695, %r500, 1779033703;
	and.b32  	%r696, %r695, %r515;
	and.b32  	%r697, %r500, 1779033703;
	xor.b32  	%r698, %r696, %r697;
	add.s32 	%r699, %r404, %r688;
	add.s32 	%r700, %r699, %r692;
	add.s32 	%r701, %r700, %r694;
	add.s32 	%r702, %r701, %r698;
	add.s32 	%r527, %r700, 204346080;
	add.s32 	%r548, %r702, 1355179099;
	// begin inline asm
	shf.r.wrap.b32 %r526, %r527, %r527, %r601;
	// end inline asm
	// begin inline asm
	shf.r.wrap.b32 %r530, %r527, %r527, %r605;
	// end inline asm
	xor.b32  	%r703, %r530, %r526;
	// begin inline asm
	shf.r.wrap.b32 %r534, %r527, %r527, %r609;
	// end inline asm
	xor.b32  	%r704, %r703, %r534;
	and.b32  	%r705, %r503, %r527;
	sub.s32 	%r706, -204346081, %r700;
	and.b32  	%r707, %r479, %r706;
	or.b32  	%r708, %r707, %r705;
	// begin inline asm
	shf.r.wrap.b32 %r538, %r548, %r548, %r613;
	// end inline asm
	// begin inline asm
	shf.r.wrap.b32 %r542, %r548, %r548, %r617;
	// end inline asm
	xor.b32  	%r709, %r542, %r538;
	// begin inline asm
	shf.r.wrap.b32 %r546, %r548, %r548, %r621;
	// end inline asm
	xor.b32  	%r710, %r709, %r546;
	xor.b32  	%r711, %r500, %r515;
	and.b32  	%r712, %r711, %r548;
	and.b32  	%r713, %r500, %r515;
	xor.b32  	%r714, %r712, %r713;
	add.s32 	%r715, %r420, %r704;
	add.s32 	%r716, %r715, %r708;
	add.s32 	%r717, %r716, %r710;
	add.s32 	%r718, %r717, %r714;
	add.s32 	%r551, %r716, -1529998197;
	add.s32 	%r572, %r718, 985935396;
	// begin inline asm
	shf.r.wrap.b32 %r550, %r551, %r551, %r601;
	// end inline asm
	// begin inline asm
	shf.r.wrap.b32 %r554, %r551, %r551, %r605;
	// end inline asm
	xor.b32  	%r719, %r554, %r550;
	// begin inline asm
	shf.r.wrap.b32 %r558, %r551, %r551, %r609;
	// end inline asm
	xor.b32  	%r720, %r719, %r558;
	and.b32  	%r721, %r527, %r551;
	sub.s32 	%r722, 1529998196, %r716;
	and.b32  	%r723, %r503, %r722;
	or.b32  	%r724, %r723, %r721;
	// begin inline asm
	shf.r.wrap.b32 %r562, %r572, %r572, %r613;
	// end inline asm
	// begin inline asm
	shf.r.wrap.b32 %r566, %r572, %r572, %r617;
	// end inline asm
	xor.b32  	%r725, %r566, %r562;
	// begin inline asm
	shf.r.wrap.b32 %r570, %r572, %r572, %r621;
	// end inline asm
	xor.b32  	%r726, %r725, %r570;
	xor.b32  	%r727, %r515, %r548;
	and.b32  	%r728, %r727, %r572;
	and.b32  	%r729, %r515, %r548;
	xor.b32  	%r730, %r728, %r729;
	add.s32 	%r731, %r436, %r720;
	add.s32 	%r732, %r731, %r724;
	add.s32 	%r733, %r732, %r479;
	add.s32 	%r734, %r733, 961987163;
	add.s32 	%r584, %r500, %r734;
	add.s32 	%r735, %r734, %r726;
	add.s32 	%r596, %r735, %r730;
	// begin inline asm
	shf.r.wrap.b32 %r574, %r584, %r584, %r601;
	// end inline asm
	// begin inline asm
	shf.r.wrap.b32 %r578, %r584, %r584, %r605;
	// end inline asm
	xor.b32  	%r736, %r578, %r574;
	// begin inline asm
	shf.r.wrap.b32 %r582, %r584, %r584, %r609;
	// end inline asm
	xor.b32  	%r737, %r736, %r582;
	and.b32  	%r738, %r551, %r584;
	not.b32 	%r739, %r584;
	and.b32  	%r740, %r527, %r739;
	or.b32  	%r741, %r740, %r738;
	// begin inline asm
	shf.r.wrap.b32 %r586, %r596, %r596, %r613;
	// end inline asm
	// begin inline asm
	shf.r.wrap.b32 %r590, %r596, %r596, %r617;
	// end inline asm
	xor.b32  	%r742, %r590, %r586;
	// begin inline asm
	shf.r.wrap.b32 %r594, %r596, %r596, %r621;
	// end inline asm
	xor.b32  	%r743, %r742, %r594;
	xor.b32  	%r744, %r548, %r572;
	and.b32  	%r745, %r744, %r596;
	and.b32  	%r746, %r548, %r572;
	xor.b32  	%r747, %r745, %r746;
	add.s32 	%r748, %r452, %r737;
	add.s32 	%r749, %r748, %r741;
	add.s32 	%r750, %r749, %r503;
	add.s32 	%r751, %r750, 1508970993;
	add.s32 	%r608, %r515, %r751;
	add.s32 	%r752, %r751, %r743;
	add.s32 	%r620, %r752, %r747;
	// begin inline asm
	shf.r.wrap.b32 %r598, %r608, %r608, %r601;
	// end inline asm
	// begin inline asm
	shf.r.wrap.b32 %r602, %r608, %r608, %r605;
	// end inline asm
	xor.b32  	%r753, %r602, %r598;
	// begin inline asm
	shf.r.wrap.b32 %r606, %r608, %r608, %r609;
	// end inline asm
	xor.b32  	%r754, %r753, %r606;
	and.b32  	%r755, %r584, %r608;
	not.b32 	%r756, %r608;
	and.b32  	%r757, %r551, %r756;
	or.b32  	%r758, %r757, %r755;
	// begin inline asm
	shf.r.wrap.b32 %r610, %r620, %r620, %r613;
	// end inline asm
	// begin inline asm
	shf.r.wrap.b32 %r614, %r620, %r620, %r617;
	// end inline asm
	xor.b32  	%r759, %r614, %r610;
	// begin inline asm
	shf.r.wrap.b32 %r618, %r620, %r620, %r621;
	// end inline asm
	xor.b32  	%r760, %r759, %r618;
	xor.b32  	%r761, %r572, %r596;
	and.b32  	%r762, %r761, %r620;
	and.b32  	%r763, %r572, %r596;
	xor.b32  	%r764, %r762, %r763;
	add.s32 	%r765, %r17, %r754;
	add.s32 	%r766, %r765, %r758;
	add.s32 	%r767, %r766, %r527;
	add.s32 	%r768, %r767, -1841331548;
	add.s32 	%r35, %r548, %r768;
	add.s32 	%r769, %r768, %r760;
	add.s32 	%r36, %r769, %r764;
	mad.lo.s32 	%r770, %r2, %r625, %r1;
	shl.b32 	%r771, %r770, 20;
	and.b32  	%r772, %r608, %r35;
	not.b32 	%r773, %r35;
	and.b32  	%r774, %r584, %r773;
	or.b32  	%r775, %r774, %r772;
	xor.b32  	%r776, %r596, %r620;
	and.b32  	%r777, %r776, %r36;
	and.b32  	%r778, %r596, %r620;
	xor.b32  	%r37, %r777, %r778;
	add.s32 	%r38, %r775, %r551;
	add.s32 	%r39, %r380, -1680079193;
	add.s32 	%r40, %r380, %r452;
	add.s32 	%r41, %r28, %r19;
	add.s32 	%r42, %r29, %r20;
	shr.u32 	%r43, %r380, 3;
	cvt.u64.u32 	%rd31, %r771;
	mov.b32 	%r4544, -1;
	mov.b16 	%rs108, 255;
	mov.u64 	%rd10, chars;
	mov.u16 	%rs109, %rs108;
	mov.u16 	%rs110, %rs108;
	mov.u16 	%rs111, %rs108;
	mov.u16 	%rs112, %rs108;
	mov.u16 	%rs113, %rs108;
	mov.u16 	%rs114, %rs108;
	mov.u16 	%rs115, %rs108;
	mov.u16 	%rs116, %rs108;
	mov.u16 	%rs117, %rs108;
	mov.u16 	%rs118, %rs108;
	mov.u16 	%rs119, %rs108;
	mov.u16 	%rs120, %rs108;
	mov.u16 	%rs121, %rs108;
	mov.u16 	%rs122, %rs108;
	mov.u16 	%rs123, %rs108;
	mov.u16 	%rs124, %rs108;
	mov.u16 	%rs125, %rs108;
	mov.u16 	%rs126, %rs108;
	mov.u16 	%rs127, %rs108;
	mov.u16 	%rs128, %rs108;
	mov.u16 	%rs129, %rs108;
	mov.u16 	%rs130, %rs108;
	mov.u16 	%rs131, %rs108;
	mov.u16 	%rs132, %rs108;
	mov.u16 	%rs133, %rs108;
	mov.u16 	%rs134, %rs108;
	mov.u16 	%rs135, %rs108;
	mov.u32 	%r4526, %r4544;
$L__BB0_1:
	mov.u32 	%r44, %r4544;
	and.b64  	%rd9, %rd31, 63;
	add.s64 	%rd11, %rd10, %rd9;
	ld.global.nc.u8 	%rs86, [%rd11];
	cvt.u32.u8 	%r2835, %rs86;
	shr.u64 	%rd12, %rd31, 6;
	and.b64  	%rd13, %rd12, 63;
	add.s64 	%rd14, %rd10, %rd13;
	ld.global.nc.u8 	%rs87, [%rd14];
	cvt.u16.u8 	%rs88, %rs87;
	mul.wide.u16 	%r2836, %rs88, 256;
	or.b32  	%r2837, %r2836, %r2835;
	shr.u64 	%rd15, %rd31, 12;
	and.b64  	%rd16, %rd15, 63;
	add.s64 	%rd17, %rd10, %rd16;
	ld.global.nc.u8 	%rs89, [%rd17];
	cvt.u32.u8 	%r2838, %rs89;
	shl.b32 	%r2839, %r2838, 16;
	or.b32  	%r2840, %r2837, %r2839;
	shr.u64 	%rd18, %rd31, 18;
	and.b64  	%rd19, %rd18, 63;
	add.s64 	%rd20, %rd10, %rd19;
	ld.global.nc.u8 	%rs90, [%rd20];
	cvt.u32.u8 	%r2841, %rs90;
	shl.b32 	%r2842, %r2841, 24;
	or.b32  	%r63, %r2840, %r2842;
	shr.u64 	%rd21, %rd31, 24;
	and.b64  	%rd22, %rd21, 63;
	add.s64 	%rd23, %rd10, %rd22;
	ld.global.nc.u8 	%rs91, [%rd23];
	cvt.u32.u8 	%r2843, %rs91;
	shr.u64 	%rd24, %rd31, 30;
	add.s64 	%rd25, %rd10, %rd24;
	ld.global.nc.u8 	%rs92, [%rd25];
	cvt.u16.u8 	%rs93, %rs92;
	mul.wide.u16 	%r2844, %rs93, 256;
	or.b32  	%r2845, %r2844, %r2843;
	or.b32  	%r64, %r2845, 1094778880;
	mov.b32 	%r2846, 291;
	mov.b32 	%r2847, 0;
	prmt.b32 	%r1025, %r63, %r2847, %r2846;
	prmt.b32 	%r1041, %r64, %r2847, %r2846;
	mov.b32 	%r2814, 6;
	// begin inline asm
	shf.r.wrap.b32 %r779, %r35, %r35, %r2814;
	// end inline asm
	mov.b32 	%r2818, 11;
	// begin inline asm
	shf.r.wrap.b32 %r783, %r35, %r35, %r2818;
	// end inline asm
	xor.b32  	%r2848, %r783, %r779;
	mov.b32 	%r2822, 25;
	// begin inline asm
	shf.r.wrap.b32 %r787, %r35, %r35, %r2822;
	// end inline asm
	xor.b32  	%r2849, %r2848, %r787;
	mov.b32 	%r2826, 2;
	// begin inline asm
	shf.r.wrap.b32 %r791, %r36, %r36, %r2826;
	// end inline asm
	mov.b32 	%r2830, 13;
	// begin inline asm
	shf.r.wrap.b32 %r795, %r36, %r36, %r2830;
	// end inline asm
	xor.b32  	%r2850, %r795, %r791;
	mov.b32 	%r2834, 22;
	// begin inline asm
	shf.r.wrap.b32 %r799, %r36, %r36, %r2834;
	// end inline asm
	xor.b32  	%r2851, %r2850, %r799;
	add.s32 	%r2852, %r1025, %r2849;
	add.s32 	%r2853, %r2852, %r38;
	add.s32 	%r2854, %r2853, -1424204075;
	add.s32 	%r813, %r572, %r2854;
	add.s32 	%r2855, %r2854, %r2851;
	add.s32 	%r825, %r2855, %r37;
	// begin inline asm
	shf.r.wrap.b32 %r803, %r813, %r813, %r2814;
	// end inline asm
	// begin inline asm
	shf.r.wrap.b32 %r807, %r813, %r813, %r2818;
	// end inline asm
	xor.b32  	%r2856, %r807, %r803;
	// begin inline asm
	shf.r.wrap.b32 %r811, %r813, %r813, %r2822;
	// end inline asm
	xor.b32  	%r2857, %r2856, %r811;
	and.b32  	%r2858, %r35, %r813;
	not.b32 	%r2859, %r813;
	and.b32  	%r2860, %r608, %r2859;
	or.b32  	%r2861, %r2860, %r2858;
	// begin inline asm
	shf.r.wrap.b32 %r815, %r825, %r825, %r2826;
	// end inline asm
	// begin inline asm
	shf.r.wrap.b32 %r819, %r825, %r825, %r2830;
	// end inline asm
	xor.b32  	%r2862, %r819, %r815;
	// begin inline asm
	shf.r.wrap.b32 %r823, %r825, %r825, %r2834;
	// end inline asm
	xor.b32  	%r2863, %r2862, %r823;
	xor.b32  	%r2864, %r620, %r36;
	and.b32  	%r2865, %r2864, %r825;
	and.b32  	%r2866, %r620, %r36;
	xor.b32  	%r2867, %r2865, %r2866;
	add.s32 	%r2868, %r1041, %r2857;
	add.s32 	%r2869, %r2868, %r2861;
	add.s32 	%r2870, %r2869, %r584;
	add.s32 	%r2871, %r2870, -670586216;
	add.s32 	%r837, %r596, %r2871;
	add.s32 	%r2872, %r2871, %r2863;
	add.s32 	%r849, %r2872, %r2867;
	// begin inline asm
	shf.r.wrap.b32 %r827, %r837, %r837, %r2814;
	// end inline asm
	// begin inline asm
	shf.r.wrap.b32 %r831, %r837, %r837, %r2818;
	// end inline asm
	xor.b32  	%r2873, %r831, %r827;
	// begin inline asm
	shf.r.wrap.b32 %r835, %r837, %r837, %r2822;
	// end inline asm
	xor.b32  	%r2874, %r2873, %r835;
	and.b32  	%r2875, %r813, %r837;
	not.b32 	%r2876, %r837;
	and.b32  	%r2877, %r35, %r2876;
	or.b32  	%r2878, %r2877, %r2875;
	// begin inline asm
	shf.r.wrap.b32 %r839, %r849, %r849, %r2826;
	// end inline asm
	// begin inline asm
	shf.r.wrap.b32 %r843, %r849, %r849, %r2830;
	// end inline asm
	xor.b32  	%r2879, %r843, %r839;
	// begin inline asm
	shf.r.wrap.b32 %r847, %r849, %r849, %r2834;
	// end inline asm
	xor.b32  	%r2880, %r2879, %r847;
	xor.b32  	%r2881, %r36, %r825;
	and.b32  	%r2882, %r2881, %r849;
	and.b32  	%r2883, %r36, %r825;
	xor.b32  	%r2884, %r2882, %r2883;
	add.s32 	%r2885, %r18, %r2874;
	add.s32 	%r2886, %r2885, %r2878;
	add.s32 	%r2887, %r2886, %r608;
	add.s32 	%r2888, %r2887, 310598401;
	add.s32 	%r861, %r620, %r2888;
	add.s32 	%r2889, %r2888, %r2880;
	add.s32 	%r873, %r2889, %r2884;
	// begin inline asm
	shf.r.wrap.b32 %r851, %r861, %r861, %r2814;
	// end inline asm
	// begin inline asm
	shf.r.wrap.b32 %r855, %r861, %r861, %r2818;
	// end inline asm
	xor.b32  	%r2890, %r855, %r851;
	// begin inline asm
	shf.r.wrap.b32 %r859, %r861, %r861, %r2822;
	// end inline asm
	xor.b32  	%r2891, %r2890, %r859;
	and.b32  	%r2892, %r837, %r861;
	not.b32 	%r2893, %r861;
	and.b32  	%r2894, %r813, %r2893;
	or.b32  	%r2895, %r2894, %r2892;
	// begin inline asm
	shf.r.wrap.b32 %r863, %r873, %r873, %r2826;
	// end inline asm
	// begin inline asm
	shf.r.wrap.b32 %r867, %r873, %r873, %r2830;
	// end inline asm
	xor.b32  	%r2896, %r867, %r863;
	// begin inline asm
	shf.r.wrap.b32 %r871, %r873, %r873, %r2834;
	// end inline asm
	xor.b32  	%r2897, %r2896, %r871;
	xor.b32  	%r2898, %r825, %r849;
	and.b32  	%r2899, %r2898, %r873;
	and.b32  	%r2900, %r825, %r849;
	xor.b32  	%r2901, %r2899, %r2900;
	add.s32 	%r2902, %r19, %r2891;
	add.s32 	%r2903, %r2902, %r2895;
	add.s32 	%r2904, %r2903, %r35;
	add.s32 	%r2905, %r2904, 607225278;
	add.s32 	%r885, %r36, %r2905;
	add.s32 	%r2906, %r2905, %r2897;
	add.s32 	%r897, %r2906, %r2901;
	// begin inline asm
	shf.r.wrap.b32 %r875, %r885, %r885, %r2814;
	// end inline asm
	// begin inline asm
	shf.r.wrap.b32 %r879, %r885, %r885, %r2818;
	// end inline asm
	xor.b32  	%r2907, %r879, %r875;
	// begin inline asm
	shf.r.wrap.b32 %r883, %r885, %r885, %r2822;
	// end inline asm
	xor.b32  	%r2908, %r2907, %r883;
	and.b32  	%r2909, %r861, %r885;
	not.b32 	%r2910, %r885;
	and.b32  	%r2911, %r837, %r2910;
	or.b32  	%r2912, %r2911, %r2909;
	// begin inline asm
	shf.r.wrap.b32 %r887, %r897, %r897, %r2826;
	// end inline asm
	// begin inline asm
	shf.r.wrap.b32 %r891, %r897, %r897, %r2830;
	// end inline asm
	xor.b32  	%r2913, %r891, %r887;
	// begin inline asm
	shf.r.wrap.b32 %r895, %r897, %r897, %r2834;
	// end inline asm
	xor.b32  	%r2914, %r2913, %r895;
	xor.b32  	%r2915, %r849, %r873;
	and.b32  	%r2916, %r2915, %r897;
	and.b32  	%r2917, %r849, %r873;
	xor.b32  	%r2918, %r2916, %r2917;
	add.s32 	%r2919, %r20, %r2908;
	add.s32 	%r2920, %r2919, %r2912;
	add.s32 	%r2921, %r2920, %r813;
	add.s32 	%r2922, %r2921, 1426881987;
	add.s32 	%r909, %r825, %r2922;
	add.s32 	%r2923, %r2922, %r2914;
	add.s32 	%r921, %r2923, %r2918;
	// begin inline asm
	shf.r.wrap.b32 %r899, %r909, %r909, %r2814;
	// end inline asm
	// begin inline asm
	shf.r.wrap.b32 %r903, %r909, %r909, %r2818;
	// end inline asm
	xor.b32  	%r2924, %r903, %r899;
	// begin inline asm
	shf.r.wrap.b32 %r907, %r909, %r909, %r2822;
	// end inline asm
	xor.b32  	%r2925, %r2924, %r907;
	and.b32  	%r2926, %r885, %r909;
	not.b32 	%r2927, %r909;
	and.b32  	%r2928, %r861, %r2927;
	or.b32  	%r2929, %r2928, %r2926;
	// begin inline asm
	shf.r.wrap.b32 %r911, %r921, %r921, %r2826;
	// end inline asm
	// begin inline asm
	shf.r.wrap.b32 %r915, %r921, %r921, %r2830;
	// end inline asm
	xor.b32  	%r2930, %r915, %r911;
	// begin inline asm
	shf.r.wrap.b32 %r919, %r921, %r921, %r2834;
	// end inline asm
	xor.b32  	%r2931, %r2930, %r919;
	xor.b32  	%r2932, %r873, %r897;
	and.b32  	%r2933, %r2932, %r921;
	and.b32  	%r2934, %r873, %r897;
	xor.b32  	%r2935, %r2933, %r2934;
	add.s32 	%r2936, %r21, %r2925;
	add.s32 	%r2937, %r2936, %r2929;
	add.s32 	%r2938, %r2937, %r837;
	add.s32 	%r2939, %r2938, 1925078388;
	add.s32 	%r933, %r849, %r2939;
	add.s32 	%r2940, %r2939, %r2931;
	add.s32 	%r945, %r2940, %r2935;
	// begin inline asm
	shf.r.wrap.b32 %r923, %r933, %r933, %r2814;
	// end inline asm
	// begin inline asm
	shf.r.wrap.b32 %r927, %r933, %r933, %r2818;
	// end inline asm
	xor.b32  	%r2941, %r927, %r923;
	// begin inline asm
	shf.r.wrap.b32 %r931, %r933, %r933, %r2822;
	// end inline asm
	xor.b32  	%r2942, %r2941, %r931;
	and.b32  	%r2943, %r909, %r933;
	not.b32 	%r2944, %r933;
	and.b32  	%r2945, %r885, %r2944;
	or.b32  	%r2946, %r2945, %r2943;
	// begin inline asm
	shf.r.wrap.b32 %r935, %r945, %r945, %r2826;
	// end inline asm
	// begin inline asm
	shf.r.wrap.b32 %r939, %r945, %r945, %r2830;
	// end inline asm
	xor.b32  	%r2947, %r939, %r935;
	// begin inline asm
	shf.r.wrap.b32 %r943, %r945, %r945, %r2834;
	// end inline asm
	xor.b32  	%r2948, %r2947, %r943;
	xor.b32  	%r2949, %r897, %r921;
	and.b32  	%r2950, %r2949, %r945;
	and.b32  	%r2951, %r897, %r921;
	xor.b32  	%r2952, %r2950, %r2951;
	add.s32 	%r2953, %r22, %r2942;
	add.s32 	%r2954, %r2953, %r2946;
	add.s32 	%r2955, %r2954, %r861;
	add.s32 	%r2956, %r2955, -2132889090;
	add.s32 	%r957, %r873, %r2956;
	add.s32 	%r2957, %r2956, %r2948;
	add.s32 	%r969, %r2957, %r2952;
	// begin inline asm
	shf.r.wrap.b32 %r947, %r957, %r957, %r2814;
	// end inline asm
	// begin inline asm
	shf.r.wrap.b32 %r951, %r957, %r957, %r2818;
	// end inline asm
	xor.b32  	%r2958, %r951, %r947;
	// begin inline asm
	shf.r.wrap.b32 %r955, %r957, %r957, %r2822;
	// end inline asm
	xor.b32  	%r2959, %r2958, %r955;
	and.b32  	%r2960, %r933, %r957;
	not.b32 	%r2961, %r957;
	and.b32  	%r2962, %r909, %r2961;
	or.b32  	%r2963, %r2962, %r2960;
	// begin inline asm
	shf.r.wrap.b32 %r959, %r969, %r969, %r2826;
	// end inline asm
	// begin inline asm
	shf.r.wrap.b32 %r963, %r969, %r969, %r2830;
	// end inline asm
	xor.b32  	%r2964, %r963, %r959;
	// begin inline asm
	shf.r.wrap.b32 %r967, %r969, %r969, %r2834;
	// end inline asm
	xor.b32  	%r2965, %r2964, %r967;
	xor.b32  	%r2966, %r921, %r945;
	and.b32  	%r2967, %r2966, %r969;
	and.b32  	%r2968, %r921, %r945;
	xor.b32  	%r2969, %r2967, %r2968;
	add.s32 	%r2970, %r39, %r2959;
	add.s32 	%r2971, %r2970, %r2963;
	add.s32 	%r2972, %r2971, %r885;
	add.s32 	%r981, %r897, %r2972;
	add.s32 	%r2973, %r2972, %r2965;
	add.s32 	%r993, %r2973, %r2969;
	// begin inline asm
	shf.r.wrap.b32 %r971, %r981, %r981, %r2814;
	// end inline asm
	// begin inline asm
	shf.r.wrap.b32 %r975, %r981, %r981, %r2818;
	// end inline asm
	xor.b32  	%r2974, %r975, %r971;
	// begin inline asm
	shf.r.wrap.b32 %r979, %r981, %r981, %r2822;
	// end inline asm
	xor.b32  	%r2975, %r2974, %r979;
	and.b32  	%r2976, %r957, %r981;
	not.b32 	%r2977, %r981;
	and.b32  	%r2978, %r933, %r2977;
	or.b32  	%r2979, %r2978, %r2976;
	// begin inline asm
	shf.r.wrap.b32 %r983, %r993, %r993, %r2826;
	// end inline asm
	// begin inline asm
	shf.r.wrap.b32 %r987, %r993, %r993, %r2830;
	// end inline asm
	xor.b32  	%r2980, %r987, %r983;
	// begin inline asm
	shf.r.wrap.b32 %r991, %r993, %r993, %r2834;
	// end inline asm
	xor.b32  	%r2981, %r2980, %r991;
	xor.b32  	%r2982, %r945, %r969;
	and.b32  	%r2983, %r2982, %r993;
	and.b32  	%r2984, %r945, %r969;
	xor.b32  	%r2985, %r2983, %r2984;
	add.s32 	%r2986, %r396, %r2975;
	add.s32 	%r2987, %r2986, %r2979;
	add.s32 	%r2988, %r2987, %r909;
	add.s32 	%r2989, %r2988, -1046744716;
	add.s32 	%r1181, %r921, %r2989;
	add.s32 	%r2990, %r2989, %r2981;
	add.s32 	%r1193, %r2990, %r2985;
	mov.b32 	%r2438, 17;
	// begin inline asm
	shf.r.wrap.b32 %r995, %r28, %r28, %r2438;
	// end inline asm
	mov.b32 	%r2442, 19;
	// begin inline asm
	shf.r.wrap.b32 %r999, %r28, %r28, %r2442;
	// end inline asm
	shr.u32 	%r2991, %r28, 10;
	xor.b32  	%r2992, %r2991, %r995;
	xor.b32  	%r2993, %r2992, %r999;
	mov.b32 	%r2446, 7;
	// begin inline asm
	shf.r.wrap.b32 %r1003, %r17, %r17, %r2446;
	// end inline asm
	mov.b32 	%r2450, 18;
	// begin inline asm
	shf.r.wrap.b32 %r1007, %r17, %r17, %r2450;
	// end inline asm
	shr.u32 	%r2994, %r17, 3;
	xor.b32  	%r2995, %r2994, %r1003;
	xor.b32  	%r2996, %r2995, %r1007;
	add.s32 	%r2997, %r2993, %r40;
	add.s32 	%r1633, %r2997, %r2996;
	// begin inline asm
	shf.r.wrap.b32 %r1011, %r29, %r29, %r2438;
	// end inline asm
	// begin inline asm
	shf.r.wrap.b32 %r1015, %r29, %r29, %r2442;
	// end inline asm
	shr.u32 	%r2998, %r29, 10;
	xor.b32  	%r2999, %r2998, %r1011;
	xor.b32  	%r3000, %r2999, %r1015;
	// begin inline asm
	shf.r.wrap.b32 %r1019, %r1025, %r1025, %r2446;
	// end inline asm
	// begin inline asm
	shf.r.wrap.b32 %r1023, %r1025, %r1025, %r2450;
	// end inline asm
	shr.u32 	%r3001, %r1025, 3;
	xor.b32  	%r3002, %r3001, %r1019;
	xor.b32  	%r3003, %r3002, %r1023;
	add.s32 	%r3004, %r396, %r17;
	add.s32 	%r3005, %r3000, %r3004;
	add.s32 	%r1649, %r3005, %r3003;
	// begin inline asm
	shf.r.wrap.b32 %r1027, %r1633, %r1633, %r2438;
	// end inline asm
	// begin inline asm
	shf.r.wrap.b32 %r1031, %r1633, %r1633, %r2442;
	// end inline asm
	shr.u32 	%r3006, %r1633, 10;
	xor.b32  	%r3007, %r3006, %r1027;
	xor.b32  	%r3008, %r3007, %r1031;
	add.s32 	%r3009, %r3008, %r412;
	// begin inline asm
	shf.r.wrap.b32 %r1035, %r1041, %r1041, %r2446;
	// end inline asm
	// begin inline asm
	shf.r.wrap.b32 %r1039, %r1041, %r1041, %r2450;
	// end inline asm
	shr.u32 	%r3010, %r1041, 3;
	xor.b32  	%r3011, %r3010, %r1035;
	xor.b32  	%r3012, %r3011, %r1039;
	add.s32 	%r3013, %r3009, %r1025;
	add.s32 	%r1665, %r3013, %r3012;
	// begin inline asm
	shf.r.wrap.b32 %r1043, %r1649, %r1649, %r2438;
	// end inline asm
	// begin inline asm
	shf.r.wrap.b32 %r1047, %r1649, %r1649, %r2442;
	// end inline asm
	shr.u32 	%r3014, %r1649, 10;
	xor.b32  	%r3015, %r3014, %r1043;
	xor.b32  	%r3016, %r3015, %r1047;
	add.s32 	%r3017, %r3016, %r428;
	// begin inline asm
	shf.r.wrap.b32 %r1051, %r18, %r18, %r2446;
	// end inline asm
	// begin inline asm
	shf.r.wrap.b32 %r1055, %r18, %r18, %r2450;
	// end inline asm
	shr.u32 	%r3018, %r18, 3;
	xor.b32  	%r3019, %r3018, %r1051;
	xor.b32  	%r3020, %r3019, %r1055;
	add.s32 	%r3021, %r3017, %r1041;
	add.s32 	%r1681, %r3021, %r3020;
	// begin inline asm
	shf.r.wrap.b32 %r1059, %r1665, %r1665, %r2438;
	// end inline asm
	// begin inline asm
	shf.r.wrap.b32 %r1063, %r1665, %r1665, %r2442;
	// end inline asm
	shr.u32 	%r3022, %r1665, 10;
	xor.b32  	%r3023, %r3022, %r1059;
	xor.b32  	%r3024, %r3023, %r1063;
	// begin inline asm
	shf.r.wrap.b32 %r1067, %r19, %r19, %r2446;
	// end inline asm
	// begin inline asm
	shf.r.wrap.b32 %r1071, %r19, %r19, %r2450;
	// end inline asm
	shr.u32 	%r3025, %r19, 3;
	xor.b32  	%r3026, %r3025, %r1067;
	xor.b32  	%r3027, %r3026, %r1071;
	add.s32 	%r3028, %r444, %r18;
	add.s32 	%r3029, %r3024, %r3028;
	add.s32 	%r1697, %r3029, %r3027;
	// begin inline asm
	shf.r.wrap.b32 %r1075, %r1681, %r1681, %r2438;
	// end inline asm
	// begin inline asm
	shf.r.wrap.b32 %r1079, %r1681, %r1681, %r2442;
	// end inline asm
	shr.u32 	%r3030, %r1681, 10;
	xor.b32  	%r3031, %r3030, %r1075;
	xor.b32  	%r3032, %r3031, %r1079;
	// begin inline asm
	shf.r.wrap.b32 %r1083, %r20, %r20, %r2446;
	// end inline asm
	// begin inline asm
	shf.r.wrap.b32 %r1087, %r20, %r20, %r2450;
	// end inline asm
	shr.u32 	%r3033, %r20, 3;
	xor.b32  	%r3034, %r3033, %r1083;
	xor.b32  	%r3035, %r3034, %r1087;
	add.s32 	%r3036, %r3032, %r41;
	add.s32 	%r1713, %r3036, %r3035;
	// begin inline asm
	shf.r.wrap.b32 %r1091, %r1697, %r1697, %r2438;
	// end inline asm
	// begin inline asm
	shf.r.wrap.b32 %r1095, %r1697, %r1697, %r2442;
	// end inline asm
	shr.u32 	%r3037, %r1697, 10;
	xor.b32  	%r3038, %r3037, %r1091;
	xor.b32  	%r3039, %r3038, %r1095;
	// begin inline asm
	shf.r.wrap.b32 %r1099, %r21, %r21, %r2446;
	// end inline asm
	// begin inline asm
	shf.r.wrap.b32 %r1103, %r21, %r21, %r2450;
	// end inline asm
	shr.u32 	%r3040, %r21, 3;
	xor.b32  	%r3041, %r3040, %r1099;
	xor.b32  	%r3042, %r3041, %r1103;
	add.s32 	%r3043, %r3039, %r42;
	add.s32 	%r1729, %r3043, %r3042;
	// begin inline asm
	shf.r.wrap.b32 %r1107, %r1713, %r1713, %r2438;
	// end inline asm
	// begin inline asm
	shf.r.wrap.b32 %r1111, %r1713, %r1713, %r2442;
	// end inline asm
	shr.u32 	%r3044, %r1713, 10;
	xor.b32  	%r3045, %r3044, %r1107;
	xor.b32  	%r3046, %r3045, %r1111;
	add.s32 	%r3047, %r3046, %r1633;
	// begin inline asm
	shf.r.wrap.b32 %r1115, %r22, %r22, %r2446;
	// end inline asm
	// begin inline asm
	shf.r.wrap.b32 %r1119, %r22, %r22, %r2450;
	// end inline asm
	shr.u32 	%r3048, %r22, 3;
	xor.b32  	%r3049, %r3048, %r1115;
	xor.b32  	%r3050, %r3049, %r1119;
	add.s32 	%r3051, %r3047, %r21;
	add.s32 	%r1745, %r3051, %r3050;
	// begin inline asm
	shf.r.wrap.b32 %r1123, %r1729, %r1729, %r2438;
	// end inline asm
	// begin inline asm
	shf.r.wrap.b32 %r1127, %r1729, %r1729, %r2442;
	// end inline asm
	shr.u32 	%r3052, %r1729, 10;
	xor.b32  	%r3053, %r3052, %r1123;
	xor.b32  	%r3054, %r3053, %r1127;
	add.s32 	%r3055, %r3054, %r1649;
	// begin inline asm
	shf.r.wrap.b32 %r1131, %r380, %r380, %r2446;
	// end inline asm
	// begin inline asm
	shf.r.wrap.b32 %r1135, %r380, %r380, %r2450;
	// end inline asm
	xor.b32  	%r3056, %r43, %r1131;
	xor.b32  	%r3057, %r3056, %r1135;
	add.s32 	%r3058, %r3055, %r22;
	add.s32 	%r1761, %r3058, %r3057;
	// begin inline asm
	shf.r.wrap.b32 %r1139, %r1745, %r1745, %r2438;
	// end inline asm
	// begin inline asm
	shf.r.wrap.b32 %r1143, %r1745, %r1745, %r2442;
	// end inline asm
	shr.u32 	%r3059, %r1745, 10;
	xor.b32  	%r3060, %r3059, %r1139;
	xor.b32  	%r3061, %r3060, %r1143;
	add.s32 	%r3062, %r3061, %r1665;
	// begin inline asm
	shf.r.wrap.b32 %r1147, %r396, %r396, %r2446;
	// end inline asm
	// begin inline asm
	shf.r.wrap.b32 %r1151, %r396, %r396, %r2450;
	// end inline asm
	shr.u32 	%r3063, %r396, 3;
	xor.b32  	%r3064, %r3063, %r1147;
	xor.b32  	%r3065, %r3064, %r1151;
	add.s32 	%r3066, %r3062, %r380;
	add.s32 	%r1777, %r3066, %r3065;
	// begin inline asm
	shf.r.wrap.b32 %r1155, %r1761, %r1761, %r2438;
	// end inline asm
	// begin inline asm
	shf.r.wrap.b32 %r1159, %r1761, %r1761, %r2442;
	// end inline asm
	shr.u32 	%r3067, %r1761, 10;
	xor.b32  	%r3068, %r3067, %r1155;
	xor.b32  	%r3069, %r3068, %r1159;
	add.s32 	%r3070, %r3069, %r1681;
	// begin inline asm
	shf.r.wrap.b32 %r1163, %r412, %r412, %r2446;
	// end inline asm
	// begin inline asm
	shf.r.wrap.b32 %r1167, %r412, %r412, %r2450;
	// end inline asm
	shr.u32 	%r3071, %r412, 3;
	xor.b32  	%r3072, %r3071, %r1163;
	xor.b32  	%r3073, %r3072, %r1167;
	add.s32 	%r3074, %r3070, %r396;
	add.s32 	%r1793, %r3074, %r3073;
	// begin inline asm
	shf.r.wrap.b32 %r1171, %r1181, %r1181, %r2814;
	// end inline asm
	// begin inline asm
	shf.r.wrap.b32 %r1175, %r1181, %r1181, %r2818;
	// end inline asm
	xor.b32  	%r3075, %r1175, %r1171;
	// begin inline asm
	shf.r.wrap.b32 %r1179, %r1181, %r1181, %r2822;
	// end inline asm
	xor.b32  	%r3076, %r3075, %r1179;
	and.b32  	%r3077, %r981, %r1181;
	not.b32 	%r3078, %r1181;
	and.b32  	%r3079, %r957, %r3078;
	or.b32  	%r3080, %r3079, %r3077;
	// begin inline asm
	shf.r.wrap.b32 %r1183, %r1193, %r1193, %r2826;
	// end inline asm
	// begin inline asm
	shf.r.wrap.b32 %r1187, %r1193, %r1193, %r2830;
	// end inline asm
	xor.b32  	%r3081, %r1187, %r1183;
	// begin inline asm
	shf.r.wrap.b32 %r1191, %r1193, %r1193, %r2834;
	// end inline asm
	xor.b32  	%r3082, %r3081, %r1191;
	xor.b32  	%r3083, %r969, %r993;
	and.b32  	%r3084, %r3083, %r1193;
	and.b32  	%r3085, %r969, %r993;
	xor.b32  	%r3086, %r3084, %r3085;
	add.s32 	%r3087, %r412, %r3076;
	add.s32 	%r3088, %r3087, %r3080;
	add.s32 	%r3089, %r3088, %r933;
	add.s32 	%r3090, %r3089, -459576895;
	add.s32 	%r1205, %r945, %r3090;
	add.s32 	%r3091, %r3090, %r3082;
	add.s32 	%r1217, %r3091, %r3086;
	// begin inline asm
	shf.r.wrap.b32 %r1195, %r1205, %r1205, %r2814;
	// end inline asm
	// begin inline asm
	shf.r.wrap.b32 %r1199, %r1205, %r1205, %r2818;
	// end inline asm
	xor.b32  	%r3092, %r1199, %r1195;
	// begin inline asm
	shf.r.wrap.b32 %r1203, %r1205, %r1205, %r2822;
	// end inline asm
	xor.b32  	%r3093, %r3092, %r1203;
	and.b32  	%r3094, %r1181, %r1205;
	not.b32 	%r3095, %r1205;
	and.b32  	%r3096, %r981, %r3095;
	or.b32  	%r3097, %r3096, %r3094;
	// begin inline asm
	shf.r.wrap.b32 %r1207, %r1217, %r1217, %r2826;
	// end inline asm
	// begin inline asm
	shf.r.wrap.b32 %r1211, %r1217, %r1217, %r2830;
	// end inline asm
	xor.b32  	%r3098, %r1211, %r1207;
	// begin inline asm
	shf.r.wrap.b32 %r1215, %r1217, %r1217, %r2834;
	// end inline asm
	xor.b32  	%r3099, %r3098, %r1215;
	xor.b32  	%r3100, %r993, %r1193;
	and.b32  	%r3101, %r3100, %r1217;
	and.b32  	%r3102, %r993, %r1193;
	xor.b32  	%r3103, %r3101, %r3102;
	add.s32 	%r3104, %r428, %r3093;
	add.s32 	%r3105, %r3104, %r3097;
	add.s32 	%r3106, %r3105, %r957;
	add.s32 	%r3107, %r3106, -272742522;
	add.s32 	%r1229, %r969, %r3107;
	add.s32 	%r3108, %r3107, %r3099;
	add.s32 	%r1241, %r3108, %r3103;
	// begin inline asm
	shf.r.wrap.b32 %r1219, %r1229, %r1229, %r2814;
	// end inline asm
	// begin inline asm
	shf.r.wrap.b32 %r1223, %r1229, %r1229, %r2818;
	// end inline asm
	xor.b32  	%r3109, %r1223, %r1219;
	// begin inline asm
	shf.r.wrap.b32 %r1227, %r1229, %r1229, %r2822;
	// end inline asm
	xor.b32  	%r3110, %r3109, %r1227;
	and.b32  	%r3111, %r1205, %r1229;
	not.b32 	%r3112, %r1229;
	and.b32  	%r3113, %r1181, %r3112;
	or.b32  	%r3114, %r3113, %r3111;
	// begin inline asm
	shf.r.wrap.b32 %r1231, %r1241, %r1241, %r2826;
	// end inline asm
	// begin inline asm
	shf.r.wrap.b32 %r1235, %r1241, %r1241, %r2830;
	// end inline asm
	xor.b32  	%r3115, %r1235, %r1231;
	// begin inline asm
	shf.r.wrap.b32 %r1239, %r1241, %r1241, %r2834;
	// end inline asm
	xor.b32  	%r3116, %r3115, %r1239;
	xor.b32  	%r3117, %r1193, %r1217;
	and.b32  	%r3118, %r3117, %r1241;
	and.b32  	%r3119, %r1193, %r1217;
	xor.b32  	%r3120, %r3118, %r3119;
	add.s32 	%r3121, %r444, %r3110;
	add.s32 	%r3122, %r3121, %r3114;
	add.s32 	%r3123, %r3122, %r981;
	add.s32 	%r3124, %r3123, 264347078;
	add.s32 	%r1253, %r993, %r3124;
	add.s32 	%r3125, %r3124, %r3116;
	add.s32 	%r1265, %r3125, %r3120;
	// begin inline asm
	shf.r.wrap.b32 %r1243, %r1253, %r1253, %r2814;
	// end inline asm
	// begin inline asm
	shf.r.wrap.b32 %r1247, %r1253, %r1253, %r2818;
	// end inline asm
	xor.b32  	%r3126, %r1247, %r1243;
	// begin inline asm
	shf.r.wrap.b32 %r1251, %r1253, %r1253, %r2822;
	// end inline asm
	xor.b32  	%r3127, %r3126, %r1251;
	and.b32  	%r3128, %r1229, %r1253;
	not.b32 	%r3129, %r1253;
	and.b32  	%r3130, %r1205, %r3129;
	or.b32  	%r3131, %r3130, %r3128;
	// begin inline asm
	shf.r.wrap.b32 %r1255, %r1265, %r1265, %r2826;
	// end inline asm
	// begin inline asm
	shf.r.wrap.b32 %r1259, %r1265, %r1265, %r2830;
	// end inline asm
	xor.b32  	%r3132, %r1259, %r1255;
	// begin inline asm
	shf.r.wrap.b32 %r1263, %r1265, %r1265, %r2834;
	// end inline asm
	xor.b32  	%r3133, %r3132, %r1263;
	xor.b32  	%r3134, %r1217, %r1241;
	and.b32  	%r3135, %r3134, %r1265;
	and.b32  	%r3136, %r1217, %r1241;
	xor.b32  	%r3137, %r3135, %r3136;
	add.s32 	%r3138, %r28, %r3127;
	add.s32 	%r3139, %r3138, %r3131;
	add.s32 	%r3140, %r3139, %r1181;
	add.s32 	%r3141, %r3140, 604807628;
	add.s32 	%r1277, %r1193, %r3141;
	add.s32 	%r3142, %r3141, %r3133;
	add.s32 	%r1289, %r3142, %r3137;
	// begin inline asm
	shf.r.wrap.b32 %r1267, %r1277, %r1277, %r2814;
	// end inline asm
	// begin inline asm
	shf.r.wrap.b32 %r1271, %r1277, %r1277, %r2818;
	// end inline asm
	xor.b32  	%r3143, %r1271, %r1267;
	// begin inline asm
	shf.r.wrap.b32 %r1275, %r1277, %r1277, %r2822;
	// end inline asm
	xor.b32  	%r3144, %r3143, %r1275;
	and.b32  	%r3145, %r1253, %r1277;
	not.b32 	%r3146, %r1277;
	and.b32  	%r3147, %r1229, %r3146;
	or.b32  	%r3148, %r3147, %r3145;
	// begin inline asm
	shf.r.wrap.b32 %r1279, %r1289, %r1289, %r2826;
	// end inline asm
	// begin inline asm
	shf.r.wrap.b32 %r1283, %r1289, %r1289, %r2830;
	// end inline asm
	xor.b32  	%r3149, %r1283, %r1279;
	// begin inline asm
	shf.r.wrap.b32 %r1287, %r1289, %r1289, %r2834;
	// end inline asm
	xor.b32  	%r3150, %r3149, %r1287;
	xor.b32  	%r3151, %r1241, %r1265;
	and.b32  	%r3152, %r3151, %r1289;
	and.b32  	%r3153, %r1241, %r1265;
	xor.b32  	%r3154, %r3152, %r3153;
	add.s32 	%r3155, %r29, %r3144;
	add.s32 	%r3156, %r3155, %r3148;
	add.s32 	%r3157, %r3156, %r1205;
	add.s32 	%r3158, %r3157, 770255983;
	add.s32 	%r1301, %r1217, %r3158;
	add.s32 	%r3159, %r3158, %r3150;
	add.s32 	%r1313, %r3159, %r3154;
	// begin inline asm
	shf.r.wrap.b32 %r1291, %r1301, %r1301, %r2814;
	// end inline asm
	// begin inline asm
	shf.r.wrap.b32 %r1295, %r1301, %r1301, %r2818;
	// end inline asm
	xor.b32  	%r3160, %r1295, %r1291;
	// begin inline asm
	shf.r.wrap.b32 %r1299, %r1301, %r1301, %r2822;
	// end inline asm
	xor.b32  	%r3161, %r3160, %r1299;
	and.b32  	%r3162, %r1277, %r1301;
	not.b32 	%r3163, %r1301;
	and.b32  	%r3164, %r1253, %r3163;
	or.b32  	%r3165, %r3164, %r3162;
	// begin inline asm
	shf.r.wrap.b32 %r1303, %r1313, %r1313, %r2826;
	// end inline asm
	// begin inline asm
	shf.r.wrap.b32 %r1307, %r1313, %r1313, %r2830;
	// end inline asm
	xor.b32  	%r3166, %r1307, %r1303;
	// begin inline asm
	shf.r.wrap.b32 %r1311, %r1313, %r1313, %r2834;
	// end inline asm
	xor.b32  	%r3167, %r3166, %r1311;
	xor.b32  	%r3168, %r1265, %r1289;
	and.b32  	%r3169, %r3168, %r1313;
	and.b32  	%r3170, %r1265, %r1289;
	xor.b32  	%r3171, %r3169, %r3170;
	add.s32 	%r3172, %r1633, %r3161;
	add.s32 	%r3173, %r3172, %r3165;
	add.s32 	%r3174, %r3173, %r1229;
	add.s32 	%r3175, %r3174, 1249150122;
	add.s32 	%r1325, %r1241, %r3175;
	add.s32 	%r3176, %r3175, %r3167;
	add.s32 	%r1337, %r3176, %r3171;
	// begin inline asm
	shf.r.wrap.b32 %r1315, %r1325, %r1325, %r2814;
	// end inline asm
	// begin inline asm
	shf.r.wrap.b32 %r1319, %r1325, %r1325, %r2818;
	// end inline asm
	xor.b32  	%r3177, %r1319, %r1315;
	// begin inline asm
	shf.r.wrap.b32 %r1323, %r1325, %r1325, %r2822;
	// end inline asm
	xor.b32  	%r3178, %r3177, %r1323;
	and.b32  	%r3179, %r1301, %r1325;
	not.b32 	%r3180, %r1325;
	and.b32  	%r3181, %r1277, %r3180;
	or.b32  	%r3182, %r3181, %r3179;
	// begin inline asm
	shf.r.wrap.b32 %r1327, %r1337, %r1337, %r2826;
	// end inline asm
	// begin inline asm
	shf.r.wrap.b32 %r1331, %r1337, %r1337, %r2830;
	// end inline asm
	xor.b32  	%r3183, %r1331, %r1327;
	// begin inline asm
	shf.r.wrap.b32 %r1335, %r1337, %r1337, %r2834;
	// end inline asm
	xor.b32  	%r3184, %r3183, %r1335;
	xor.b32  	%r3185, %r1289, %r1313;
	and.b32  	%r3186, %r3185, %r1337;
	and.b32  	%r3187, %r1289, %r1313;
	xor.b32  	%r3188, %r3186, %r3187;
	add.s32 	%r3189, %r1649, %r3178;
	add.s32 	%r3190, %r3189, %r3182;
	add.s32 	%r3191, %r3190, %r1253;
	add.s32 	%r3192, %r3191, 1555081692;
	add.s32 	%r1349, %r1265, %r3192;
	add.s32 	%r3193, %r3192, %r3184;
	add.s32 	%r1361, %r3193, %r3188;
	// begin inline asm
	shf.r.wrap.b32 %r1339, %r1349, %r1349, %r2814;
	// end inline asm
	// begin inline asm
	shf.r.wrap.b32 %r1343, %r1349, %r1349, %r2818;
	// end inline asm
	xor.b32  	%r3194, %r1343, %r1339;
	// begin inline asm
	shf.r.wrap.b32 %r1347, %r1349, %r1349, %r2822;
	// end inline asm
	xor.b32  	%r3195, %r3194, %r1347;
	and.b32  	%r3196, %r1325, %r1349;
	not.b32 	%r3197, %r1349;
	and.b32  	%r3198, %r1301, %r3197;
	or.b32  	%r3199, %r3198, %r3196;
	// begin inline asm
	shf.r.wrap.b32 %r1351, %r1361, %r1361, %r2826;
	// end inline asm
	// begin inline asm
	shf.r.wrap.b32 %r1355, %r1361, %r1361, %r2830;
	// end inline asm
	xor.b32  	%r3200, %r1355, %r1351;
	// begin inline asm
	shf.r.wrap.b32 %r1359, %r1361, %r1361, %r2834;
	// end inline asm
	xor.b32  	%r3201, %r3200, %r1359;
	xor.b32  	%r3202, %r1313, %r1337;
	and.b32  	%r3203, %r3202, %r1361;
	and.b32  	%r3204, %r1313, %r1337;
	xor.b32  	%r3205, %r3203, %r3204;
	add.s32 	%r3206, %r1665, %r3195;
	add.s32 	%r3207, %r3206, %r3199;
	add.s32 	%r3208, %r3207, %r1277;
	add.s32 	%r3209, %r3208, 1996064986;
	add.s32 	%r1373, %r1289, %r3209;
	add.s32 	%r3210, %r3209, %r3201;
	add.s32 	%r1385, %r3210, %r3205;
	// begin inline asm
	shf.r.wrap.b32 %r1363, %r1373, %r1373, %r2814;
	// end inline asm
	// begin inline asm
	shf.r.wrap.b32 %r1367, %r1373, %r1373, %r2818;
	// end inline asm
	xor.b32  	%r3211, %r1367, %r1363;
	// begin inline asm
	shf.r.wrap.b32 %r1371, %r1373, %r1373, %r2822;
	// end inline asm
	xor.b32  	%r3212, %r3211, %r1371;
	and.b32  	%r3213, %r1349, %r1373;
	not.b32 	%r3214, %r1373;
	and.b32  	%r3215, %r1325, %r3214;
	or.b32  	%r3216, %r3215, %r3213;
	// begin inline asm
	shf.r.wrap.b32 %r1375, %r1385, %r1385, %r2826;
	// end inline asm
	// begin inline asm
	shf.r.wrap.b32 %r1379, %r1385, %r1385, %r2830;
	// end inline asm
	xor.b32  	%r3217, %r1379, %r1375;
	// begin inline asm
	shf.r.wrap.b32 %r1383, %r1385, %r1385, %r2834;
	// end inline asm
	xor.b32  	%r3218, %r3217, %r1383;
	xor.b32  	%r3219, %r1337, %r1361;
	and.b32  	%r3220, %r3219, %r1385;
	and.b32  	%r3221, %r1337, %r1361;
	xor.b32  	%r3222, %r3220, %r3221;
	add.s32 	%r3223, %r1681, %r3212;
	add.s32 	%r3224, %r3223, %r3216;
	add.s32 	%r3225, %r3224, %r1301;
	add.s32 	%r3226, %r3225, -1740746414;
	add.s32 	%r1397, %r1313, %r3226;
	add.s32 	%r3227, %r3226, %r3218;
	add.s32 	%r1409, %r3227, %r3222;
	// begin inline asm
	shf.r.wrap.b32 %r1387, %r1397, %r1397, %r2814;
	// end inline asm
	// begin inline asm
	shf.r.wrap.b32 %r1391, %r1397, %r1397, %r2818;
	// end inline asm
	xor.b32  	%r3228, %r1391, %r1387;
	// begin inline asm
	shf.r.wrap.b32 %r1395, %r1397, %r1397, %r2822;
	// end inline asm
	xor.b32  	%r3229, %r3228, %r1395;
	and.b32  	%r3230, %r1373, %r1397;
	not.b32 	%r3231, %r1397;
	and.b32  	%r3232, %r1349, %r3231;
	or.b32  	%r3233, %r3232, %r3230;
	// begin inline asm
	shf.r.wrap.b32 %r1399, %r1409, %r1409, %r2826;
	// end inline asm
	// begin inline asm
	shf.r.wrap.b32 %r1403, %r1409, %r1409, %r2830;
	// end inline asm
	xor.b32  	%r3234, %r1403, %r1399;
	// begin inline asm
	shf.r.wrap.b32 %r1407, %r1409, %r1409, %r2834;
	// end inline asm
	xor.b32  	%r3235, %r3234, %r1407;
	xor.b32  	%r3236, %r1361, %r1385;
	and.b32  	%r3237, %r3236, %r1409;
	and.b32  	%r3238, %r1361, %r1385;
	xor.b32  	%r3239, %r3237, %r3238;
	add.s32 	%r3240, %r1697, %r3229;
	add.s32 	%r3241, %r3240, %r3233;
	add.s32 	%r3242, %r3241, %r1325;
	add.s32 	%r3243, %r3242, -1473132947;
	add.s32 	%r1421, %r1337, %r3243;
	add.s32 	%r3244, %r3243, %r3235;
	add.s32 	%r1433, %r3244, %r3239;
	// begin inline asm
	shf.r.wrap.b32 %r1411, %r1421, %r1421, %r2814;
	// end inline asm
	// begin inline asm
	shf.r.wrap.b32 %r1415, %r1421, %r1421, %r2818;
	// end inline asm
	xor.b32  	%r3245, %r1415, %r1411;
	// begin inline asm
	shf.r.wrap.b32 %r1419, %r1421, %r1421, %r2822;
	// end inline asm
	xor.b32  	%r3246, %r3245, %r1419;
	and.b32  	%r3247, %r1397, %r1421;
	not.b32 	%r3248, %r1421;
	and.b32  	%r3249, %r1373, %r3248;
	or.b32  	%r3250, %r3249, %r3247;
	// begin inline asm
	shf.r.wrap.b32 %r1423, %r1433, %r1433, %r2826;
	// end inline asm
	// begin inline asm
	shf.r.wrap.b32 %r1427, %r1433, %r1433, %r2830;
	// end inline asm
	xor.b32  	%r3251, %r1427, %r1423;
	// begin inline asm
	shf.r.wrap.b32 %r1431, %r1433, %r1433, %r2834;
	// end inline asm
	xor.b32  	%r3252, %r3251, %r1431;
	xor.b32  	%r3253, %r1385, %r1409;
	and.b32  	%r3254, %r3253, %r1433;
	and.b32  	%r3255, %r1385, %r1409;
	xor.b32  	%r3256, %r3254, %r3255;
	add.s32 	%r3257, %r1713, %r3246;
	add.s32 	%r3258, %r3257, %r3250;
	add.s32 	%r3259, %r3258, %r1349;
	add.s32 	%r3260, %r3259, -1341970488;
	add.s32 	%r1445, %r1361, %r3260;
	add.s32 	%r3261, %r3260, %r3252;
	add.s32 	%r1457, %r3261, %r3256;
	// begin inline asm
	shf.r.wrap.b32 %r1435, %r1445, %r1445, %r2814;
	// end inline asm
	// begin inline asm
	shf.r.wrap.b32 %r1439, %r1445, %r1445, %r2818;
	// end inline asm
	xor.b32  	%r3262, %r1439, %r1435;
	// begin inline asm
	shf.r.wrap.b32 %r1443, %r1445, %r1445, %r2822;
	// end inline asm
	xor.b32  	%r3263, %r3262, %r1443;
	and.b32  	%r3264, %r1421, %r1445;
	not.b32 	%r3265, %r1445;
	and.b32  	%r3266, %r1397, %r3265;
	or.b32  	%r3267, %r3266, %r3264;
	// begin inline asm
	shf.r.wrap.b32 %r1447, %r1457, %r1457, %r2826;
	// end inline asm
	// begin inline asm
	shf.r.wrap.b32 %r1451, %r1457, %r1457, %r2830;
	// end inline asm
	xor.b32  	%r3268, %r1451, %r1447;
	// begin inline asm
	shf.r.wrap.b32 %r1455, %r1457, %r1457, %r2834;
	// end inline asm
	xor.b32  	%r3269, %r3268, %r1455;
	xor.b32  	%r3270, %r1409, %r1433;
	and.b32  	%r3271, %r3270, %r1457;
	and.b32  	%r3272, %r1409, %r1433;
	xor.b32  	%r3273, %r3271, %r3272;
	add.s32 	%r3274, %r1729, %r3263;
	add.s32 	%r3275, %r3274, %r3267;
	add.s32 	%r3276, %r3275, %r1373;
	add.s32 	%r3277, %r3276, -1084653625;
	add.s32 	%r1469, %r1385, %r3277;
	add.s32 	%r3278, %r3277, %r3269;
	add.s32 	%r1481, %r3278, %r3273;
	// begin inline asm
	shf.r.wrap.b32 %r1459, %r1469, %r1469, %r2814;
	// end inline asm
	// begin inline asm
	shf.r.wrap.b32 %r1463, %r1469, %r1469, %r2818;
	// end inline asm
	xor.b32  	%r3279, %r1463, %r1459;
	// begin inline asm
	shf.r.wrap.b32 %r1467, %r1469, %r1469, %r2822;
	// end inline asm
	xor.b32  	%r3280, %r3279, %r1467;
	and.b32  	%r3281, %r1445, %r1469;
	not.b32 	%r3282, %r1469;
	and.b32  	%r3283, %r1421, %r3282;
	or.b32  	%r3284, %r3283, %r3281;
	// begin inline asm
	shf.r.wrap.b32 %r1471, %r1481, %r1481, %r2826;
	// end inline asm
	// begin inline asm
	shf.r.wrap.b32 %r1475, %r1481, %r1481, %r2830;
	// end inline asm
	xor.b32  	%r3285, %r1475, %r1471;
	// begin inline asm
	shf.r.wrap.b32 %r1479, %r1481, %r1481, %r2834;
	// end inline asm
	xor.b32  	%r3286, %r3285, %r1479;
	xor.b32  	%r3287, %r1433, %r1457;
	and.b32  	%r3288, %r3287, %r1481;
	and.b32  	%r3289, %r1433, %r1457;
	xor.b32  	%r3290, %r3288, %r3289;
	add.s32 	%r3291, %r1745, %r3280;
	add.s32 	%r3292, %r3291, %r3284;
	add.s32 	%r3293, %r3292, %r1397;
	add.s32 	%r3294, %r3293, -958395405;
	add.s32 	%r1493, %r1409, %r3294;
	add.s32 	%r3295, %r3294, %r3286;
	add.s32 	%r1505, %r3295, %r3290;
	// begin inline asm
	shf.r.wrap.b32 %r1483, %r1493, %r1493, %r2814;
	// end inline asm
	// begin inline asm
	shf.r.wrap.b32 %r1487, %r1493, %r1493, %r2818;
	// end inline asm
	xor.b32  	%r3296, %r1487, %r1483;
	// begin inline asm
	shf.r.wrap.b32 %r1491, %r1493, %r1493, %r2822;
	// end inline asm
	xor.b32  	%r3297, %r3296, %r1491;
	and.b32  	%r3298, %r1469, %r1493;
	not.b32 	%r3299, %r1493;
	and.b32  	%r3300, %r1445, %r3299;
	or.b32  	%r3301, %r3300, %r3298;
	// begin inline asm
	shf.r.wrap.b32 %r1495, %r1505, %r1505, %r2826;
	// end inline asm
	// begin inline asm
	shf.r.wrap.b32 %r1499, %r1505, %r1505, %r2830;
	// end inline asm
	xor.b32  	%r3302, %r1499, %r1495;
	// begin inline asm
	shf.r.wrap.b32 %r1503, %r1505, %r1505, %r2834;
	// end inline asm
	xor.b32  	%r3303, %r3302, %r1503;
	xor.b32  	%r3304, %r1457, %r1481;
	and.b32  	%r3305, %r3304, %r1505;
	and.b32  	%r3306, %r1457, %r1481;
	xor.b32  	%r3307, %r3305, %r3306;
	add.s32 	%r3308, %r1761, %r3297;
	add.s32 	%r3309, %r3308, %r3301;
	add.s32 	%r3310, %r3309, %r1421;
	add.s32 	%r3311, %r3310, -710438585;
	add.s32 	%r1517, %r1433, %r3311;
	add.s32 	%r3312, %r3311, %r3303;
	add.s32 	%r1529, %r3312, %r3307;
	// begin inline asm
	shf.r.wrap.b32 %r1507, %r1517, %r1517, %r2814;
	// end inline asm
	// begin inline asm
	shf.r.wrap.b32 %r1511, %r1517, %r1517, %r2818;
	// end inline asm
	xor.b32  	%r3313, %r1511, %r1507;
	// begin inline asm
	shf.r.wrap.b32 %r1515, %r1517, %r1517, %r2822;
	// end inline asm
	xor.b32  	%r3314, %r3313, %r1515;
	and.b32  	%r3315, %r1493, %r1517;
	not.b32 	%r3316, %r1517;
	and.b32  	%r3317, %r1469, %r3316;
	or.b32  	%r3318, %r3317, %r3315;
	// begin inline asm
	shf.r.wrap.b32 %r1519, %r1529, %r1529, %r2826;
	// end inline asm
	// begin inline asm
	shf.r.wrap.b32 %r1523, %r1529, %r1529, %r2830;
	// end inline asm
	xor.b32  	%r3319, %r1523, %r1519;
	// begin inline asm
	shf.r.wrap.b32 %r1527, %r1529, %r1529, %r2834;
	// end inline asm
	xor.b32  	%r3320, %r3319, %r1527;
	xor.b32  	%r3321, %r1481, %r1505;
	and.b32  	%r3322, %r3321, %r1529;
	and.b32  	%r3323, %r1481, %r1505;
	xor.b32  	%r3324, %r3322, %r3323;
	add.s32 	%r3325, %r1777, %r3314;
	add.s32 	%r3326, %r3325, %r3318;
	add.s32 	%r3327, %r3326, %r1445;
	add.s32 	%r3328, %r3327, 113926993;
	add.s32 	%r1541, %r1457, %r3328;
	add.s32 	%r3329, %r3328, %r3320;
	add.s32 	%r1553, %r3329, %r3324;
	// begin inline asm
	shf.r.wrap.b32 %r1531, %r1541, %r1541, %r2814;
	// end inline asm
	// begin inline asm
	shf.r.wrap.b32 %r1535, %r1541, %r1541, %r2818;
	// end inline asm
	xor.b32  	%r3330, %r1535, %r1531;
	// begin inline asm
	shf.r.wrap.b32 %r1539, %r1541, %r1541, %r2822;
	// end inline asm
	xor.b32  	%r3331, %r3330, %r1539;
	and.b32  	%r3332, %r1517, %r1541;
	not.b32 	%r3333, %r1541;
	and.b32  	%r3334, %r1493, %r3333;
	or.b32  	%r3335, %r3334, %r3332;
	// begin inline asm
	shf.r.wrap.b32 %r1543, %r1553, %r1553, %r2826;
	// end inline asm
	// begin inline asm
	shf.r.wrap.b32 %r1547, %r1553, %r1553, %r2830;
	// end inline asm
	xor.b32  	%r3336, %r1547, %r1543;
	// begin inline asm
	shf.r.wrap.b32 %r1551, %r1553, %r1553, %r2834;
	// end inline asm
	xor.b32  	%r3337, %r3336, %r1551;
	xor.b32  	%r3338, %r1505, %r1529;
	and.b32  	%r3339, %r3338, %r1553;
	and.b32  	%r3340, %r1505, %r1529;
	xor.b32  	%r3341, %r3339, %r3340;
	add.s32 	%r3342, %r1793, %r3331;
	add.s32 	%r3343, %r3342, %r3335;
	add.s32 	%r3344, %r3343, %r1469;
	add.s32 	%r3345, %r3344, 338241895;
	add.s32 	%r1821, %r1481, %r3345;
	add.s32 	%r3346, %r3345, %r3337;
	add.s32 	%r1833, %r3346, %r3341;
	// begin inline asm
	shf.r.wrap.b32 %r1555, %r1777, %r1777, %r2438;
	// end inline asm
	// begin inline asm
	shf.r.wrap.b32 %r1559, %r1777, %r1777, %r2442;
	// end inline asm
	shr.u32 	%r3347, %r1777, 10;
	xor.b32  	%r3348, %r3347, %r1555;
	xor.b32  	%r3349, %r3348, %r1559;
	add.s32 	%r3350, %r3349, %r1697;
	// begin inline asm
	shf.r.wrap.b32 %r1563, %r428, %r428, %r2446;
	// end inline asm
	// begin inline asm
	shf.r.wrap.b32 %r1567, %r428, %r428, %r2450;
	// end inline asm
	shr.u32 	%r3351, %r428, 3;
	xor.b32  	%r3352, %r3351, %r1563;
	xor.b32  	%r3353, %r3352, %r1567;
	add.s32 	%r3354, %r3350, %r412;
	add.s32 	%r1809, %r3354, %r3353;
	// begin inline asm
	shf.r.wrap.b32 %r1571, %r1793, %r1793, %r2438;
	// end inline asm
	// begin inline asm
	shf.r.wrap.b32 %r1575, %r1793, %r1793, %r2442;
	// end inline asm
	shr.u32 	%r3355, %r1793, 10;
	xor.b32  	%r3356, %r3355, %r1571;
	xor.b32  	%r3357, %r3356, %r1575;
	add.s32 	%r3358, %r3357, %r1713;
	// begin inline asm
	shf.r.wrap.b32 %r1579, %r444, %r444, %r2446;
	// end inline asm
	// begin inline asm
	shf.r.wrap.b32 %r1583, %r444, %r444, %r2450;
	// end inline asm
	shr.u32 	%r3359, %r444, 3;
	xor.b32  	%r3360, %r3359, %r1579;
	xor.b32  	%r3361, %r3360, %r1583;
	add.s32 	%r3362, %r3358, %r428;
	add.s32 	%r2209, %r3362, %r3361;
	// begin inline asm
	shf.r.wrap.b32 %r1587, %r1809, %r1809, %r2438;
	// end inline asm
	// begin inline asm
	shf.r.wrap.b32 %r1591, %r1809, %r1809, %r2442;
	// end inline asm
	shr.u32 	%r3363, %r1809, 10;
	xor.b32  	%r3364, %r3363, %r1587;
	xor.b32  	%r3365, %r3364, %r1591;
	add.s32 	%r3366, %r3365, %r1729;
	// begin inline asm
	shf.r.wrap.b32 %r1595, %r28, %r28, %r2446;
	// end inline asm
	// begin inline asm
	shf.r.wrap.b32 %r1599, %r28, %r28, %r2450;
	// end inline asm
	shr.u32 	%r3367, %r28, 3;
	xor.b32  	%r3368, %r3367, %r1595;
	xor.b32  	%r3369, %r3368, %r1599;
	add.s32 	%r3370, %r3366, %r444;
	add.s32 	%r2225, %r3370, %r3369;
	// begin inline asm
	shf.r.wrap.b32 %r1603, %r2209, %r2209, %r2438;
	// end inline asm
	// begin inline asm
	shf.r.wrap.b32 %r1607, %r2209, %r2209, %r2442;
	// end inline asm
	shr.u32 	%r3371, %r2209, 10;
	xor.b32  	%r3372, %r3371, %r1603;
	xor.b32  	%r3373, %r3372, %r1607;
	add.s32 	%r3374, %r3373, %r1745;
	// begin inline asm
	shf.r.wrap.b32 %r1611, %r29, %r29, %r2446;
	// end inline asm
	// begin inline asm
	shf.r.wrap.b32 %r1615, %r29, %r29, %r2450;
	// end inline asm
	shr.u32 	%r3375, %r29, 3;
	xor.b32  	%r3376, %r3375, %r1611;
	xor.b32  	%r3377, %r3376, %r1615;
	add.s32 	%r3378, %r3374, %r28;
	add.s32 	%r2241, %r3378, %r3377;
	// begin inline asm
	shf.r.wrap.b32 %r1619, %r2225, %r2225, %r2438;
	// end inline asm
	// begin inline asm
	shf.r.wrap.b32 %r1623, %r2225, %r2225, %r2442;
	// end inline asm
	shr.u32 	%r3379, %r2225, 10;
	xor.b32  	%r3380, %r3379, %r1619;
	xor.b32  	%r3381, %r3380, %r1623;
	add.s32 	%r3382, %r3381, %r1761;
	// begin inline asm
	shf.r.wrap.b32 %r1627, %r1633, %r1633, %r2446;
	// end inline asm
	// begin inline asm
	shf.r.wrap.b32 %r1631, %r1633, %r1633, %r2450;
	// end inline asm
	shr.u32 	%r3383, %r1633, 3;
	xor.b32  	%r3384, %r3383, %r1627;
	xor.b32  	%r3385, %r3384, %r1631;
	add.s32 	%r3386, %r3382, %r29;
	add.s32 	%r2257, %r3386, %r3385;
	// begin inline asm
	shf.r.wrap.b32 %r1635, %r2241, %r2241, %r2438;
	// end inline asm
	// begin inline asm
	shf.r.wrap.b32 %r1639, %r2241, %r2241, %r2442;
	// end inline asm
	shr.u32 	%r3387, %r2241, 10;
	xor.b32  	%r3388, %r3387, %r1635;
	xor.b32  	%r3389, %r3388, %r1639;
	add.s32 	%r3390, %r3389, %r1777;
	// begin inline asm
	shf.r.wrap.b32 %r1643, %r1649, %r1649, %r2446;
	// end inline asm
	// begin inline asm
	shf.r.wrap.b32 %r1647, %r1649, %r1649, %r2450;
	// end inline asm
	shr.u32 	%r3391, %r1649, 3;
	xor.b32  	%r3392, %r3391, %r1643;
	xor.b32  	%r3393, %r3392, %r1647;
	add.s32 	%r3394, %r3390, %r1633;
	add.s32 	%r2273, %r3394, %r3393;
	// begin inline asm
	shf.r.wrap.b32 %r1651, %r2257, %r2257, %r2438;
	// end inline asm
	// begin inline asm
	shf.r.wrap.b32 %r1655, %r2257, %r2257, %r2442;
	// end inline asm
	shr.u32 	%r3395, %r2257, 10;
	xor.b32  	%r3396, %r3395, %r1651;
	xor.b32  	%r3397, %r3396, %r1655;
	add.s32 	%r3398, %r3397, %r1793;
	// begin inline asm
	shf.r.wrap.b32 %r1659, %r1665, %r1665, %r2446;
	// end inline asm
	// begin inline asm
	shf.r.wrap.b32 %r1663, %r1665, %r1665, %r2450;
	// end inline asm
	shr.u32 	%r3399, %r1665, 3;
	xor.b32  	%r3400, %r3399, %r1659;
	xor.b32  	%r3401, %r3400, %r1663;
	add.s32 	%r3402, %r3398, %r1649;
	add.s32 	%r2289, %r3402, %r3401;
	// begin inline asm
	shf.r.wrap.b32 %r1667, %r2273, %r2273, %r2438;
	// end inline asm
	// begin inline asm
	shf.r.wrap.b32 %r1671, %r2273, %r2273, %r2442;
	// end inline asm
	shr.u32 	%r3403, %r2273, 10;
	xor.b32  	%r3404, %r3403, %r1667;
	xor.b32  	%r3405, %r3404, %r1671;
	add.s32 	%r3406, %r3405, %r1809;
	// begin inline asm
	shf.r.wrap.b32 %r1675, %r1681, %r1681, %r2446;
	// end inline asm
	// begin inline asm
	shf.r.wrap.b32 %r1679, %r1681, %r1681, %r2450;
	// end inline asm
	shr.u32 	%r3407, %r1681, 3;
	xor.b32  	%r3408, %r3407, %r1675;
	xor.b32  	%r3409, %r3408, %r1679;
	add.s32 	%r3410, %r3406, %r1665;
	add.s32 	%r2305, %r3410, %r3409;
	// begin inline asm
	shf.r.wrap.b32 %r1683, %r2289, %r2289, %r2438;
	// end inline asm
	// begin inline asm
	shf.r.wrap.b32 %r1687, %r2289, %r2289, %r2442;
	// end inline asm
	shr.u32 	%r3411, %r2289, 10;
	xor.b32  	%r3412, %r3411, %r1683;
	xor.b32  	%r3413, %r3412, %r1687;
	add.s32 	%r3414, %r3413, %r2209;
	// begin inline asm
	shf.r.wrap.b32 %r1691, %r1697, %r1697, %r2446;
	// end inline asm
	// begin inline asm
	shf.r.wrap.b32 %r1695, %r1697, %r1697, %r2450;
	// end inline asm
	shr.u32 	%r3415, %r1697, 3;
	xor.b32  	%r3416, %r3415, %r1691;
	xor.b32  	%r3417, %r3416, %r1695;
	add.s32 	%r3418, %r3414, %r1681;
	add.s32 	%r2321, %r3418, %r3417;
	// begin inline asm
	shf.r.wrap.b32 %r1699, %r2305, %r2305, %r2438;
	// end inline asm
	// begin inline asm
	shf.r.wrap.b32 %r1703, %r2305, %r2305, %r2442;
	// end inline asm
	shr.u32 	%r3419, %r2305, 10;
	xor.b32  	%r3420, %r3419, %r1699;
	xor.b32  	%r3421, %r3420, %r1703;
	add.s32 	%r3422, %r3421, %r2225;
	// begin inline asm
	shf.r.wrap.b32 %r1707, %r1713, %r1713, %r2446;
	// end inline asm
	// begin inline asm
	shf.r.wrap.b32 %r1711, %r1713, %r1713, %r2450;
	// end inline asm
	shr.u32 	%r3423, %r1713, 3;
	xor.b32  	%r3424, %r3423, %r1707;
	xor.b32  	%r3425, %r3424, %r1711;
	add.s32 	%r3426, %r3422, %r1697;
	add.s32 	%r2337, %r3426, %r3425;
	// begin inline asm
	shf.r.wrap.b32 %r1715, %r2321, %r2321, %r2438;
	// end inline asm
	// begin inline asm
	shf.r.wrap.b32 %r1719, %r2321, %r2321, %r2442;
	// end inline asm
	shr.u32 	%r3427, %r2321, 10;
	xor.b32  	%r3428, %r3427, %r1715;
	xor.b32  	%r3429, %r3428, %r1719;
	add.s32 	%r3430, %r3429, %r2241;
	// begin inline asm
	shf.r.wrap.b32 %r1723, %r1729, %r1729, %r2446;
	// end inline asm
	// begin inline asm
	shf.r.wrap.b32 %r1727, %r1729, %r1729, %r2450;
	// end inline asm
	shr.u32 	%r3431, %r1729, 3;
	xor.b32  	%r3432, %r3431, %r1723;
	xor.b32  	%r3433, %r3432, %r1727;
	add.s32 	%r3434, %r3430, %r1713;
	add.s32 	%r2353, %r3434, %r3433;
	// begin inline asm
	shf.r.wrap.b32 %r1731, %r2337, %r2337, %r2438;
	// end inline asm
	// begin inline asm
	shf.r.wrap.b32 %r1735, %r2337, %r2337, %r2442;
	// end inline asm
	shr.u32 	%r3435, %r2337, 10;
	xor.b32  	%r3436, %r3435, %r1731;
	xor.b32  	%r3437, %r3436, %r1735;
	add.s32 	%r3438, %r3437, %r2257;
	// begin inline asm
	shf.r.wrap.b32 %r1739, %r1745, %r1745, %r2446;
	// end inline asm
	// begin inline asm
	shf.r.wrap.b32 %r1743, %r1745, %r1745, %r2450;
	// end inline asm
	shr.u32 	%r3439, %r1745, 3;
	xor.b32  	%r3440, %r3439, %r1739;
	xor.b32  	%r3441, %r3440, %r1743;
	add.s32 	%r3442, %r3438, %r1729;
	add.s32 	%r2369, %r3442, %r3441;
	// begin inline asm
	shf.r.wrap.b32 %r1747, %r2353, %r2353, %r2438;
	// end inline asm
	// begin inline asm
	shf.r.wrap.b32 %r1751, %r2353, %r2353, %r2442;
	// end inline asm
	shr.u32 	%r3443, %r2353, 10;
	xor.b32  	%r3444, %r3443, %r1747;
	xor.b32  	%r3445, %r3444, %r1751;
	add.s32 	%r3446, %r3445, %r2273;
	// begin inline asm
	shf.r.wrap.b32 %r1755, %r1761, %r1761, %r2446;
	// end inline asm
	// begin inline asm
	shf.r.wrap.b32 %r1759, %r1761, %r1761, %r2450;
	// end inline asm
	shr.u32 	%r3447, %r1761, 3;
	xor.b32  	%r3448, %r3447, %r1755;
	xor.b32  	%r3449, %r3448, %r1759;
	add.s32 	%r3450, %r3446, %r1745;
	add.s32 	%r2385, %r3450, %r3449;
	// begin inline asm
	shf.r.wrap.b32 %r1763, %r2369, %r2369, %r2438;
	// end inline asm
	// begin inline asm
	shf.r.wrap.b32 %r1767, %r2369, %r2369, %r2442;
	// end inline asm
	shr.u32 	%r3451, %r2369, 10;
	xor.b32  	%r3452, %r3451, %r1763;
	xor.b32  	%r3453, %r3452, %r1767;
	add.s32 	%r3454, %r3453, %r2289;
	// begin inline asm
	shf.r.wrap.b32 %r1771, %r1777, %r1777, %r2446;
	// end inline asm
	// begin inline asm
	shf.r.wrap.b32 %r1775, %r1777, %r1777, %r2450;
	// end inline asm
	shr.u32 	%r3455, %r1777, 3;
	xor.b32  	%r3456, %r3455, %r1771;
	xor.b32  	%r3457, %r3456, %r1775;
	add.s32 	%r3458, %r3454, %r1761;
	add.s32 	%r2401, %r3458, %r3457;
	// begin inline asm
	shf.r.wrap.b32 %r1779, %r2385, %r2385, %r2438;
	// end inline asm
	// begin inline asm
	shf.r.wrap.b32 %r1783, %r2385, %r2385, %r2442;
	// end inline asm
	shr.u32 	%r3459, %r2385, 10;
	xor.b32  	%r3460, %r3459, %r1779;
	xor.b32  	%r3461, %r3460, %r1783;
	add.s32 	%r3462, %r3461, %r2305;
	// begin inline asm
	shf.r.wrap.b32 %r1787, %r1793, %r1793, %r2446;
	// end inline asm
	// begin inline asm
	shf.r.wrap.b32 %r1791, %r1793, %r1793, %r2450;
	// end inline asm
	shr.u32 	%r3463, %r1793, 3;
	xor.b32  	%r3464, %r3463, %r1787;
	xor.b32  	%r3465, %r3464, %r1791;
	add.s32 	%r3466, %r3462, %r1777;
	add.s32 	%r2417, %r3466, %r3465;
	// begin inline asm
	shf.r.wrap.b32 %r1795, %r2401, %r2401, %r2438;
	// end inline asm
	// begin inline asm
	shf.r.wrap.b32 %r1799, %r2401, %r2401, %r2442;
	// end inline asm
	shr.u32 	%r3467, %r2401, 10;
	xor.b32  	%r3468, %r3467, %r1795;
	xor.b32  	%r3469, %r3468, %r1799;
	add.s32 	%r3470, %r3469, %r2321;
	// begin inline asm
	shf.r.wrap.b32 %r1803, %r1809, %r1809, %r2446;
	// end inline asm
	// begin inline asm
	shf.r.wrap.b32 %r1807, %r1809, %r1809, %r2450;
	// end inline asm
	shr.u32 	%r3471, %r1809, 3;
	xor.b32  	%r3472, %r3471, %r1803;
	xor.b32  	%r3473, %r3472, %r1807;
	add.s32 	%r3474, %r3470, %r1793;
	add.s32 	%r2433, %r3474, %r3473;
	// begin inline asm
	shf.r.wrap.b32 %r1811, %r1821, %r1821, %r2814;
	// end inline asm
	// begin inline asm
	shf.r.wrap.b32 %r1815, %r1821, %r1821, %r2818;
	// end inline asm
	xor.b32  	%r3475, %r1815, %r1811;
	// begin inline asm
	shf.r.wrap.b32 %r1819, %r1821, %r1821, %r2822;
	// end inline asm
	xor.b32  	%r3476, %r3475, %r1819;
	and.b32  	%r3477, %r1541, %r1821;
	not.b32 	%r3478, %r1821;
	and.b32  	%r3479, %r1517, %r3478;
	or.b32  	%r3480, %r3479, %r3477;
	// begin inline asm
	shf.r.wrap.b32 %r1823, %r1833, %r1833, %r2826;
	// end inline asm
	// begin inline asm
	shf.r.wrap.b32 %r1827, %r1833, %r1833, %r2830;
	// end inline asm
	xor.b32  	%r3481, %r1827, %r1823;
	// begin inline asm
	shf.r.wrap.b32 %r1831, %r1833, %r1833, %r2834;
	// end inline asm
	xor.b32  	%r3482, %r3481, %r1831;
	xor.b32  	%r3483, %r1529, %r1553;
	and.b32  	%r3484, %r3483, %r1833;
	and.b32  	%r3485, %r1529, %r1553;
	xor.b32  	%r3486, %r3484, %r3485;
	add.s32 	%r3487, %r1809, %r3476;
	add.s32 	%r3488, %r3487, %r3480;
	add.s32 	%r3489, %r3488, %r1493;
	add.s32 	%r3490, %r3489, 666307205;
	add.s32 	%r1845, %r1505, %r3490;
	add.s32 	%r3491, %r3490, %r3482;
	add.s32 	%r1857, %r3491, %r3486;
	// begin inline asm
	shf.r.wrap.b32 %r1835, %r1845, %r1845, %r2814;
	// end inline asm
	// begin inline asm
	shf.r.wrap.b32 %r1839, %r1845, %r1845, %r2818;
	// end inline asm
	xor.b32  	%r3492, %r1839, %r1835;
	// begin inline asm
	shf.r.wrap.b32 %r1843, %r1845, %r1845, %r2822;
	// end inline asm
	xor.b32  	%r3493, %r3492, %r1843;
	and.b32  	%r3494, %r1821, %r1845;
	not.b32 	%r3495, %r1845;
	and.b32  	%r3496, %r1541, %r3495;
	or.b32  	%r3497, %r3496, %r3494;
	// begin inline asm
	shf.r.wrap.b32 %r1847, %r1857, %r1857, %r2826;
	// end inline asm
	// begin inline asm
	shf.r.wrap.b32 %r1851, %r1857, %r1857, %r2830;
	// end inline asm
	xor.b32  	%r3498, %r1851, %r1847;
	// begin inline asm
	shf.r.wrap.b32 %r1855, %r1857, %r1857, %r2834;
	// end inline asm
	xor.b32  	%r3499, %r3498, %r1855;
	xor.b32  	%r3500, %r1553, %r1833;
	and.b32  	%r3501, %r3500, %r1857;
	and.b32  	%r3502, %r1553, %r1833;
	xor.b32  	%r3503, %r3501, %r3502;
	add.s32 	%r3504, %r2209, %r3493;
	add.s32 	%r3505, %r3504, %r3497;
	add.s32 	%r3506, %r3505, %r1517;
	add.s32 	%r3507, %r3506, 773529912;
	add.s32 	%r1869, %r1529, %r3507;
	add.s32 	%r3508, %r3507, %r3499;
	add.s32 	%r1881, %r3508, %r3503;
	// begin inline asm
	shf.r.wrap.b32 %r1859, %r1869, %r1869, %r2814;
	// end inline asm
	// begin inline asm
	shf.r.wrap.b32 %r1863, %r1869, %r1869, %r2818;
	// end inline asm
	xor.b32  	%r3509, %r1863, %r1859;
	// begin inline asm
	shf.r.wrap.b32 %r1867, %r1869, %r1869, %r2822;
	// end inline asm
	xor.b32  	%r3510, %r3509, %r1867;
	and.b32  	%r3511, %r1845, %r1869;
	not.b32 	%r3512, %r1869;
	and.b32  	%r3513, %r1821, %r3512;
	or.b32  	%r3514, %r3513, %r3511;
	// begin inline asm
	shf.r.wrap.b32 %r1871, %r1881, %r1881, %r2826;
	// end inline asm
	// begin inline asm
	shf.r.wrap.b32 %r1875, %r1881, %r1881, %r2830;
	// end inline asm
	xor.b32  	%r3515, %r1875, %r1871;
	// begin inline asm
	shf.r.wrap.b32 %r1879, %r1881, %r1881, %r2834;
	// end inline asm
	xor.b32  	%r3516, %r3515, %r1879;
	xor.b32  	%r3517, %r1833, %r1857;
	and.b32  	%r3518, %r3517, %r1881;
	and.b32  	%r3519, %r1833, %r1857;
	xor.b32  	%r3520, %r3518, %r3519;
	add.s32 	%r3521, %r2225, %r3510;
	add.s32 	%r3522, %r3521, %r3514;
	add.s32 	%r3523, %r3522, %r1541;
	add.s32 	%r3524, %r3523, 1294757372;
	add.s32 	%r1893, %r1553, %r3524;
	add.s32 	%r3525, %r3524, %r3516;
	add.s32 	%r1905, %r3525, %r3520;
	// begin inline asm
	shf.r.wrap.b32 %r1883, %r1893, %r1893, %r2814;
	// end inline asm
	// begin inline asm
	shf.r.wrap.b32 %r1887, %r1893, %r1893, %r2818;
	// end inline asm
	xor.b32  	%r3526, %r1887, %r1883;
	// begin inline asm
	shf.r.wrap.b32 %r1891, %r1893, %r1893, %r2822;
	// end inline asm
	xor.b32  	%r3527, %r3526, %r1891;
	and.b32  	%r3528, %r1869, %r1893;
	not.b32 	%r3529, %r1893;
	and.b32  	%r3530, %r1845, %r3529;
	or.b32  	%r3531, %r3530, %r3528;
	// begin inline asm
	shf.r.wrap.b32 %r1895, %r1905, %r1905, %r2826;
	// end inline asm
	// begin inline asm
	shf.r.wrap.b32 %r1899, %r1905, %r1905, %r2830;
	// end inline asm
	xor.b32  	%r3532, %r1899, %r1895;
	// begin inline asm
	shf.r.wrap.b32 %r1903, %r1905, %r1905, %r2834;
	// end inline asm
	xor.b32  	%r3533, %r3532, %r1903;
	xor.b32  	%r3534, %r1857, %r1881;
	and.b32  	%r3535, %r3534, %r1905;
	and.b32  	%r3536, %r1857, %r1881;
	xor.b32  	%r3537, %r3535, %r3536;
	add.s32 	%r3538, %r2241, %r3527;
	add.s32 	%r3539, %r3538, %r3531;
	add.s32 	%r3540, %r3539, %r1821;
	add.s32 	%r3541, %r3540, 1396182291;
	add.s32 	%r1917, %r1833, %r3541;
	add.s32 	%r3542, %r3541, %r3533;
	add.s32 	%r1929, %r3542, %r3537;
	// begin inline asm
	shf.r.wrap.b32 %r1907, %r1917, %r1917, %r2814;
	// end inline asm
	// begin inline asm
	shf.r.wrap.b32 %r1911, %r1917, %r1917, %r2818;
	// end inline asm
	xor.b32  	%r3543, %r1911, %r1907;
	// begin inline asm
	shf.r.wrap.b32 %r1915, %r1917, %r1917, %r2822;
	// end inline asm
	xor.b32  	%r3544, %r3543, %r1915;
	and.b32  	%r3545, %r1893, %r1917;
	not.b32 	%r3546, %r1917;
	and.b32  	%r3547, %r1869, %r3546;
	or.b32  	%r3548, %r3547, %r3545;
	// begin inline asm
	shf.r.wrap.b32 %r1919, %r1929, %r1929, %r2826;
	// end inline asm
	// begin inline asm
	shf.r.wrap.b32 %r1923, %r1929, %r1929, %r2830;
	// end inline asm
	xor.b32  	%r3549, %r1923, %r1919;
	// begin inline asm
	shf.r.wrap.b32 %r1927, %r1929, %r1929, %r2834;
	// end inline asm
	xor.b32  	%r3550, %r3549, %r1927;
	xor.b32  	%r3551, %r1881, %r1905;
	and.b32  	%r3552, %r3551, %r1929;
	and.b32  	%r3553, %r1881, %r1905;
	xor.b32  	%r3554, %r3552, %r3553;
	add.s32 	%r3555, %r2257, %r3544;
	add.s32 	%r3556, %r3555, %r3548;
	add.s32 	%r3557, %r3556, %r1845;
	add.s32 	%r3558, %r3557, 1695183700;
	add.s32 	%r1941, %r1857, %r3558;
	add.s32 	%r3559, %r3558, %r3550;
	add.s32 	%r1953, %r3559, %r3554;
	// begin inline asm
	shf.r.wrap.b32 %r1931, %r1941, %r1941, %r2814;
	// end inline asm
	// begin inline asm
	shf.r.wrap.b32 %r1935, %r1941, %r1941, %r2818;
	// end inline asm
	xor.b32  	%r3560, %r1935, %r1931;
	// begin inline asm
	shf.r.wrap.b32 %r1939, %r1941, %r1941, %r2822;
	// end inline asm
	xor.b32  	%r3561, %r3560, %r1939;
	and.b32  	%r3562, %r1917, %r1941;
	not.b32 	%r3563, %r1941;
	and.b32  	%r3564, %r1893, %r3563;
	or.b32  	%r3565, %r3564, %r3562;
	// begin inline asm
	shf.r.wrap.b32 %r1943, %r1953, %r1953, %r2826;
	// end inline asm
	// begin inline asm
	shf.r.wrap.b32 %r1947, %r1953, %r1953, %r2830;
	// end inline asm
	xor.b32  	%r3566, %r1947, %r1943;
	// begin inline asm
	shf.r.wrap.b32 %r1951, %r1953, %r1953, %r2834;
	// end inline asm
	xor.b32  	%r3567, %r3566, %r1951;
	xor.b32  	%r3568, %r1905, %r1929;
	and.b32  	%r3569, %r3568, %r1953;
	and.b32  	%r3570, %r1905, %r1929;
	xor.b32  	%r3571, %r3569, %r3570;
	add.s32 	%r3572, %r2273, %r3561;
	add.s32 	%r3573, %r3572, %r3565;
	add.s32 	%r3574, %r3573, %r1869;
	add.s32 	%r3575, %r3574, 1986661051;
	add.s32 	%r1965, %r1881, %r3575;
	add.s32 	%r3576, %r3575, %r3567;
	add.s32 	%r1977, %r3576, %r3571;
	// begin inline asm
	shf.r.wrap.b32 %r1955, %r1965, %r1965, %r2814;
	// end inline asm
	// begin inline asm
	shf.r.wrap.b32 %r1959, %r1965, %r1965, %r2818;
	// end inline asm
	xor.b32  	%r3577, %r1959, %r1955;
	// begin inline asm
	shf.r.wrap.b32 %r1963, %r1965, %r1965, %r2822;
	// end inline asm
	xor.b32  	%r3578, %r3577, %r1963;
	and.b32  	%r3579, %r1941, %r1965;
	not.b32 	%r3580, %r1965;
	and.b32  	%r3581, %r1917, %r3580;
	or.b32  	%r3582, %r3581, %r3579;
	// begin inline asm
	shf.r.wrap.b32 %r1967, %r1977, %r1977, %r2826;
	// end inline asm
	// begin inline asm
	shf.r.wrap.b32 %r1971, %r1977, %r1977, %r2830;
	// end inline asm
	xor.b32  	%r3583, %r1971, %r1967;
	// begin inline asm
	shf.r.wrap.b32 %r1975, %r1977, %r1977, %r2834;
	// end inline asm
	xor.b32  	%r3584, %r3583, %r1975;
	xor.b32  	%r3585, %r1929, %r1953;
	and.b32  	%r3586, %r3585, %r1977;
	and.b32  	%r3587, %r1929, %r1953;
	xor.b32  	%r3588, %r3586, %r3587;
	add.s32 	%r3589, %r2289, %r3578;
	add.s32 	%r3590, %r3589, %r3582;
	add.s32 	%r3591, %r3590, %r1893;
	add.s32 	%r3592, %r3591, -2117940946;
	add.s32 	%r1989, %r1905, %r3592;
	add.s32 	%r3593, %r3592, %r3584;
	add.s32 	%r2001, %r3593, %r3588;
	// begin inline asm
	shf.r.wrap.b32 %r1979, %r1989, %r1989, %r2814;
	// end inline asm
	// begin inline asm
	shf.r.wrap.b32 %r1983, %r1989, %r1989, %r2818;
	// end inline asm
	xor.b32  	%r3594, %r1983, %r1979;
	// begin inline asm
	shf.r.wrap.b32 %r1987, %r1989, %r1989, %r2822;
	// end inline asm
	xor.b32  	%r3595, %r3594, %r1987;
	and.b32  	%r3596, %r1965, %r1989;
	not.b32 	%r3597, %r1989;
	and.b32  	%r3598, %r1941, %r3597;
	or.b32  	%r3599, %r3598, %r3596;
	// begin inline asm
	shf.r.wrap.b32 %r1991, %r2001, %r2001, %r2826;
	// end inline asm
	// begin inline asm
	shf.r.wrap.b32 %r1995, %r2001, %r2001, %r2830;
	// end inline asm
	xor.b32  	%r3600, %r1995, %r1991;
	// begin inline asm
	shf.r.wrap.b32 %r1999, %r2001, %r2001, %r2834;
	// end inline asm
	xor.b32  	%r3601, %r3600, %r1999;
	xor.b32  	%r3602, %r1953, %r1977;
	and.b32  	%r3603, %r3602, %r2001;
	and.b32  	%r3604, %r1953, %r1977;
	xor.b32  	%r3605, %r3603, %r3604;
	add.s32 	%r3606, %r2305, %r3595;
	add.s32 	%r3607, %r3606, %r3599;
	add.s32 	%r3608, %r3607, %r1917;
	add.s32 	%r3609, %r3608, -1838011259;
	add.s32 	%r2013, %r1929, %r3609;
	add.s32 	%r3610, %r3609, %r3601;
	add.s32 	%r2025, %r3610, %r3605;
	// begin inline asm
	shf.r.wrap.b32 %r2003, %r2013, %r2013, %r2814;
	// end inline asm
	// begin inline asm
	shf.r.wrap.b32 %r2007, %r2013, %r2013, %r2818;
	// end inline asm
	xor.b32  	%r3611, %r2007, %r2003;
	// begin inline asm
	shf.r.wrap.b32 %r2011, %r2013, %r2013, %r2822;
	// end inline asm
	xor.b32  	%r3612, %r3611, %r2011;
	and.b32  	%r3613, %r1989, %r2013;
	not.b32 	%r3614, %r2013;
	and.b32  	%r3615, %r1965, %r3614;
	or.b32  	%r3616, %r3615, %r3613;
	// begin inline asm
	shf.r.wrap.b32 %r2015, %r2025, %r2025, %r2826;
	// end inline asm
	// begin inline asm
	shf.r.wrap.b32 %r2019, %r2025, %r2025, %r2830;
	// end inline asm
	xor.b32  	%r3617, %r2019, %r2015;
	// begin inline asm
	shf.r.wrap.b32 %r2023, %r2025, %r2025, %r2834;
	// end inline asm
	xor.b32  	%r3618, %r3617, %r2023;
	xor.b32  	%r3619, %r1977, %r2001;
	and.b32  	%r3620, %r3619, %r2025;
	and.b32  	%r3621, %r1977, %r2001;
	xor.b32  	%r3622, %r3620, %r3621;
	add.s32 	%r3623, %r2321, %r3612;
	add.s32 	%r3624, %r3623, %r3616;
	add.s32 	%r3625, %r3624, %r1941;
	add.s32 	%r3626, %r3625, -1564481375;
	add.s32 	%r2037, %r1953, %r3626;
	add.s32 	%r3627, %r3626, %r3618;
	add.s32 	%r2049, %r3627, %r3622;
	// begin inline asm
	shf.r.wrap.b32 %r2027, %r2037, %r2037, %r2814;
	// end inline asm
	// begin inline asm
	shf.r.wrap.b32 %r2031, %r2037, %r2037, %r2818;
	// end inline asm
	xor.b32  	%r3628, %r2031, %r2027;
	// begin inline asm
	shf.r.wrap.b32 %r2035, %r2037, %r2037, %r2822;
	// end inline asm
	xor.b32  	%r3629, %r3628, %r2035;
	and.b32  	%r3630, %r2013, %r2037;
	not.b32 	%r3631, %r2037;
	and.b32  	%r3632, %r1989, %r3631;
	or.b32  	%r3633, %r3632, %r3630;
	// begin inline asm
	shf.r.wrap.b32 %r2039, %r2049, %r2049, %r2826;
	// end inline asm
	// begin inline asm
	shf.r.wrap.b32 %r2043, %r2049, %r2049, %r2830;
	// end inline asm
	xor.b32  	%r3634, %r2043, %r2039;
	// begin inline asm
	shf.r.wrap.b32 %r2047, %r2049, %r2049, %r2834;
	// end inline asm
	xor.b32  	%r3635, %r3634, %r2047;
	xor.b32  	%r3636, %r2001, %r2025;
	and.b32  	%r3637, %r3636, %r2049;
	and.b32  	%r3638, %r2001, %r2025;
	xor.b32  	%r3639, %r3637, %r3638;
	add.s32 	%r3640, %r2337, %r3629;
	add.s32 	%r3641, %r3640, %r3633;
	add.s32 	%r3642, %r3641, %r1965;
	add.s32 	%r3643, %r3642, -1474664885;
	add.s32 	%r2061, %r1977, %r3643;
	add.s32 	%r3644, %r3643, %r3635;
	add.s32 	%r2073, %r3644, %r3639;
	// begin inline asm
	shf.r.wrap.b32 %r2051, %r2061, %r2061, %r2814;
	// end inline asm
	// begin inline asm
	shf.r.wrap.b32 %r2055, %r2061, %r2061, %r2818;
	// end inline asm
	xor.b32  	%r3645, %r2055, %r2051;
	// begin inline asm
	shf.r.wrap.b32 %r2059, %r2061, %r2061, %r2822;
	// end inline asm
	xor.b32  	%r3646, %r3645, %r2059;
	and.b32  	%r3647, %r2037, %r2061;
	not.b32 	%r3648, %r2061;
	and.b32  	%r3649, %r2013, %r3648;
	or.b32  	%r3650, %r3649, %r3647;
	// begin inline asm
	shf.r.wrap.b32 %r2063, %r2073, %r2073, %r2826;
	// end inline asm
	// begin inline asm
	shf.r.wrap.b32 %r2067, %r2073, %r2073, %r2830;
	// end inline asm
	xor.b32  	%r3651, %r2067, %r2063;
	// begin inline asm
	shf.r.wrap.b32 %r2071, %r2073, %r2073, %r2834;
	// end inline asm
	xor.b32  	%r3652, %r3651, %r2071;
	xor.b32  	%r3653, %r2025, %r2049;
	and.b32  	%r3654, %r3653, %r2073;
	and.b32  	%r3655, %r2025, %r2049;
	xor.b32  	%r3656, %r3654, %r3655;
	add.s32 	%r3657, %r2353, %r3646;
	add.s32 	%r3658, %r3657, %r3650;
	add.s32 	%r3659, %r3658, %r1989;
	add.s32 	%r3660, %r3659, -1035236496;
	add.s32 	%r2085, %r2001, %r3660;
	add.s32 	%r3661, %r3660, %r3652;
	add.s32 	%r2097, %r3661, %r3656;
	// begin inline asm
	shf.r.wrap.b32 %r2075, %r2085, %r2085, %r2814;
	// end inline asm
	// begin inline asm
	shf.r.wrap.b32 %r2079, %r2085, %r2085, %r2818;
	// end inline asm
	xor.b32  	%r3662, %r2079, %r2075;
	// begin inline asm
	shf.r.wrap.b32 %r2083, %r2085, %r2085, %r2822;
	// end inline asm
	xor.b32  	%r3663, %r3662, %r2083;
	and.b32  	%r3664, %r2061, %r2085;
	not.b32 	%r3665, %r2085;
	and.b32  	%r3666, %r2037, %r3665;
	or.b32  	%r3667, %r3666, %r3664;
	// begin inline asm
	shf.r.wrap.b32 %r2087, %r2097, %r2097, %r2826;
	// end inline asm
	// begin inline asm
	shf.r.wrap.b32 %r2091, %r2097, %r2097, %r2830;
	// end inline asm
	xor.b32  	%r3668, %r2091, %r2087;
	// begin inline asm
	shf.r.wrap.b32 %r2095, %r2097, %r2097, %r2834;
	// end inline asm
	xor.b32  	%r3669, %r3668, %r2095;
	xor.b32  	%r3670, %r2049, %r2073;
	and.b32  	%r3671, %r3670, %r2097;
	and.b32  	%r3672, %r2049, %r2073;
	xor.b32  	%r3673, %r3671, %r3672;
	add.s32 	%r3674, %r2369, %r3663;
	add.s32 	%r3675, %r3674, %r3667;
	add.s32 	%r3676, %r3675, %r2013;
	add.s32 	%r3677, %r3676, -949202525;
	add.s32 	%r2109, %r2025, %r3677;
	add.s32 	%r3678, %r3677, %r3669;
	add.s32 	%r2121, %r3678, %r3673;
	// begin inline asm
	shf.r.wrap.b32 %r2099, %r2109, %r2109, %r2814;
	// end inline asm
	// begin inline asm
	shf.r.wrap.b32 %r2103, %r2109, %r2109, %r2818;
	// end inline asm
	xor.b32  	%r3679, %r2103, %r2099;
	// begin inline asm
	shf.r.wrap.b32 %r2107, %r2109, %r2109, %r2822;
	// end inline asm
	xor.b32  	%r3680, %r3679, %r2107;
	and.b32  	%r3681, %r2085, %r2109;
	not.b32 	%r3682, %r2109;
	and.b32  	%r3683, %r2061, %r3682;
	or.b32  	%r3684, %r3683, %r3681;
	// begin inline asm
	shf.r.wrap.b32 %r2111, %r2121, %r2121, %r2826;
	// end inline asm
	// begin inline asm
	shf.r.wrap.b32 %r2115, %r2121, %r2121, %r2830;
	// end inline asm
	xor.b32  	%r3685, %r2115, %r2111;
	// begin inline asm
	shf.r.wrap.b32 %r2119, %r2121, %r2121, %r2834;
	// end inline asm
	xor.b32  	%r3686, %r3685, %r2119;
	xor.b32  	%r3687, %r2073, %r2097;
	and.b32  	%r3688, %r3687, %r2121;
	and.b32  	%r3689, %r2073, %r2097;
	xor.b32  	%r3690, %r3688, %r3689;
	add.s32 	%r3691, %r2385, %r3680;
	add.s32 	%r3692, %r3691, %r3684;
	add.s32 	%r3693, %r3692, %r2037;
	add.s32 	%r3694, %r3693, -778901479;
	add.s32 	%r2133, %r2049, %r3694;
	add.s32 	%r3695, %r3694, %r3686;
	add.s32 	%r2145, %r3695, %r3690;
	// begin inline asm
	shf.r.wrap.b32 %r2123, %r2133, %r2133, %r2814;
	// end inline asm
	// begin inline asm
	shf.r.wrap.b32 %r2127, %r2133, %r2133, %r2818;
	// end inline asm
	xor.b32  	%r3696, %r2127, %r2123;
	// begin inline asm
	shf.r.wrap.b32 %r2131, %r2133, %r2133, %r2822;
	// end inline asm
	xor.b32  	%r3697, %r3696, %r2131;
	and.b32  	%r3698, %r2109, %r2133;
	not.b32 	%r3699, %r2133;
	and.b32  	%r3700, %r2085, %r3699;
	or.b32  	%r3701, %r3700, %r3698;
	// begin inline asm
	shf.r.wrap.b32 %r2135, %r2145, %r2145, %r2826;
	// end inline asm
	// begin inline asm
	shf.r.wrap.b32 %r2139, %r2145, %r2145, %r2830;
	// end inline asm
	xor.b32  	%r3702, %r2139, %r2135;
	// begin inline asm
	shf.r.wrap.b32 %r2143, %r2145, %r2145, %r2834;
	// end inline asm
	xor.b32  	%r3703, %r3702, %r2143;
	xor.b32  	%r3704, %r2097, %r2121;
	and.b32  	%r3705, %r3704, %r2145;
	and.b32  	%r3706, %r2097, %r2121;
	xor.b32  	%r3707, %r3705, %r3706;
	add.s32 	%r3708, %r2401, %r3697;
	add.s32 	%r3709, %r3708, %r3701;
	add.s32 	%r3710, %r3709, %r2061;
	add.s32 	%r3711, %r3710, -694614492;
	add.s32 	%r2157, %r2073, %r3711;
	add.s32 	%r3712, %r3711, %r3703;
	add.s32 	%r2169, %r3712, %r3707;
	// begin inline asm
	shf.r.wrap.b32 %r2147, %r2157, %r2157, %r2814;
	// end inline asm
	// begin inline asm
	shf.r.wrap.b32 %r2151, %r2157, %r2157, %r2818;
	// end inline asm
	xor.b32  	%r3713, %r2151, %r2147;
	// begin inline asm
	shf.r.wrap.b32 %r2155, %r2157, %r2157, %r2822;
	// end inline asm
	xor.b32  	%r3714, %r3713, %r2155;
	and.b32  	%r3715, %r2133, %r2157;
	not.b32 	%r3716, %r2157;
	and.b32  	%r3717, %r2109, %r3716;
	or.b32  	%r3718, %r3717, %r3715;
	// begin inline asm
	shf.r.wrap.b32 %r2159, %r2169, %r2169, %r2826;
	// end inline asm
	// begin inline asm
	shf.r.wrap.b32 %r2163, %r2169, %r2169, %r2830;
	// end inline asm
	xor.b32  	%r3719, %r2163, %r2159;
	// begin inline asm
	shf.r.wrap.b32 %r2167, %r2169, %r2169, %r2834;
	// end inline asm
	xor.b32  	%r3720, %r3719, %r2167;
	xor.b32  	%r3721, %r2121, %r2145;
	and.b32  	%r3722, %r3721, %r2169;
	and.b32  	%r3723, %r2121, %r2145;
	xor.b32  	%r3724, %r3722, %r3723;
	add.s32 	%r3725, %r2417, %r3714;
	add.s32 	%r3726, %r3725, %r3718;
	add.s32 	%r3727, %r3726, %r2085;
	add.s32 	%r3728, %r3727, -200395387;
	add.s32 	%r2181, %r2097, %r3728;
	add.s32 	%r3729, %r3728, %r3720;
	add.s32 	%r2193, %r3729, %r3724;
	// begin inline asm
	shf.r.wrap.b32 %r2171, %r2181, %r2181, %r2814;
	// end inline asm
	// begin inline asm
	shf.r.wrap.b32 %r2175, %r2181, %r2181, %r2818;
	// end inline asm
	xor.b32  	%r3730, %r2175, %r2171;
	// begin inline asm
	shf.r.wrap.b32 %r2179, %r2181, %r2181, %r2822;
	// end inline asm
	xor.b32  	%r3731, %r3730, %r2179;
	and.b32  	%r3732, %r2157, %r2181;
	not.b32 	%r3733, %r2181;
	and.b32  	%r3734, %r2133, %r3733;
	or.b32  	%r3735, %r3734, %r3732;
	// begin inline asm
	shf.r.wrap.b32 %r2183, %r2193, %r2193, %r2826;
	// end inline asm
	// begin inline asm
	shf.r.wrap.b32 %r2187, %r2193, %r2193, %r2830;
	// end inline asm
	xor.b32  	%r3736, %r2187, %r2183;
	// begin inline asm
	shf.r.wrap.b32 %r2191, %r2193, %r2193, %r2834;
	// end inline asm
	xor.b32  	%r3737, %r3736, %r2191;
	xor.b32  	%r3738, %r2145, %r2169;
	and.b32  	%r3739, %r3738, %r2193;
	and.b32  	%r3740, %r2145, %r2169;
	xor.b32  	%r3741, %r3739, %r3740;
	add.s32 	%r3742, %r2433, %r3731;
	add.s32 	%r3743, %r3742, %r3735;
	add.s32 	%r3744, %r3743, %r2109;
	add.s32 	%r3745, %r3744, 275423344;
	add.s32 	%r2461, %r2121, %r3745;
	add.s32 	%r3746, %r3745, %r3737;
	add.s32 	%r2473, %r3746, %r3741;
	// begin inline asm
	shf.r.wrap.b32 %r2195, %r2417, %r2417, %r2438;
	// end inline asm
	// begin inline asm
	shf.r.wrap.b32 %r2199, %r2417, %r2417, %r2442;
	// end inline asm
	shr.u32 	%r3747, %r2417, 10;
	xor.b32  	%r3748, %r3747, %r2195;
	xor.b32  	%r3749, %r3748, %r2199;
	add.s32 	%r3750, %r3749, %r2337;
	// begin inline asm
	shf.r.wrap.b32 %r2203, %r2209, %r2209, %r2446;
	// end inline asm
	// begin inline asm
	shf.r.wrap.b32 %r2207, %r2209, %r2209, %r2450;
	// end inline asm
	shr.u32 	%r3751, %r2209, 3;
	xor.b32  	%r3752, %r3751, %r2203;
	xor.b32  	%r3753, %r3752, %r2207;
	add.s32 	%r3754, %r3750, %r1809;
	add.s32 	%r2449, %r3754, %r3753;
	// begin inline asm
	shf.r.wrap.b32 %r2211, %r2433, %r2433, %r2438;
	// end inline asm
	// begin inline asm
	shf.r.wrap.b32 %r2215, %r2433, %r2433, %r2442;
	// end inline asm
	shr.u32 	%r3755, %r2433, 10;
	xor.b32  	%r3756, %r3755, %r2211;
	xor.b32  	%r3757, %r3756, %r2215;
	add.s32 	%r3758, %r3757, %r2353;
	// begin inline asm
	shf.r.wrap.b32 %r2219, %r2225, %r2225, %r2446;
	// end inline asm
	// begin inline asm
	shf.r.wrap.b32 %r2223, %r2225, %r2225, %r2450;
	// end inline asm
	shr.u32 	%r3759, %r2225, 3;
	xor.b32  	%r3760, %r3759, %r2219;
	xor.b32  	%r3761, %r3760, %r2223;
	add.s32 	%r3762, %r3758, %r2209;
	add.s32 	%r2249, %r3762, %r3761;
	// begin inline asm
	shf.r.wrap.b32 %r2227, %r2449, %r2449, %r2438;
	// end inline asm
	// begin inline asm
	shf.r.wrap.b32 %r2231, %r2449, %r2449, %r2442;
	// end inline asm
	shr.u32 	%r3763, %r2449, 10;
	xor.b32  	%r3764, %r3763, %r2227;
	xor.b32  	%r3765, %r3764, %r2231;
	add.s32 	%r3766, %r3765, %r2369;
	// begin inline asm
	shf.r.wrap.b32 %r2235, %r2241, %r2241, %r2446;
	// end inline asm
	// begin inline asm
	shf.r.wrap.b32 %r2239, %r2241, %r2241, %r2450;
	// end inline asm
	shr.u32 	%r3767, %r2241, 3;
	xor.b32  	%r3768, %r3767, %r2235;
	xor.b32  	%r3769, %r3768, %r2239;
	add.s32 	%r3770, %r3766, %r2225;
	add.s32 	%r2265, %r3770, %r3769;
	// begin inline asm
	shf.r.wrap.b32 %r2243, %r2249, %r2249, %r2438;
	// end inline asm
	// begin inline asm
	shf.r.wrap.b32 %r2247, %r2249, %r2249, %r2442;
	// end inline asm
	shr.u32 	%r3771, %r2249, 10;
	xor.b32  	%r3772, %r3771, %r2243;
	xor.b32  	%r3773, %r3772, %r2247;
	add.s32 	%r3774, %r3773, %r2385;
	// begin inline asm
	shf.r.wrap.b32 %r2251, %r2257, %r2257, %r2446;
	// end inline asm
	// begin inline asm
	shf.r.wrap.b32 %r2255, %r2257, %r2257, %r2450;
	// end inline asm
	shr.u32 	%r3775, %r2257, 3;
	xor.b32  	%r3776, %r3775, %r2251;
	xor.b32  	%r3777, %r3776, %r2255;
	add.s32 	%r3778, %r3774, %r2241;
	add.s32 	%r2281, %r3778, %r3777;
	// begin inline asm
	shf.r.wrap.b32 %r2259, %r2265, %r2265, %r2438;
	// end inline asm
	// begin inline asm
	shf.r.wrap.b32 %r2263, %r2265, %r2265, %r2442;
	// end inline asm
	shr.u32 	%r3779, %r2265, 10;
	xor.b32  	%r3780, %r3779, %r2259;
	xor.b32  	%r3781, %r3780, %r2263;
	add.s32 	%r3782, %r3781, %r2401;
	// begin inline asm
	shf.r.wrap.b32 %r2267, %r2273, %r2273, %r2446;
	// end inline asm
	// begin inline asm
	shf.r.wrap.b32 %r2271, %r2273, %r2273, %r2450;
	// end inline asm
	shr.u32 	%r3783, %r2273, 3;
	xor.b32  	%r3784, %r3783, %r2267;
	xor.b32  	%r3785, %r3784, %r2271;
	add.s32 	%r3786, %r3782, %r2257;
	add.s32 	%r2297, %r3786, %r3785;
	// begin inline asm
	shf.r.wrap.b32 %r2275, %r2281, %r2281, %r2438;
	// end inline asm
	// begin inline asm
	shf.r.wrap.b32 %r2279, %r2281, %r2281, %r2442;
	// end inline asm
	shr.u32 	%r3787, %r2281, 10;
	xor.b32  	%r3788, %r3787, %r2275;
	xor.b32  	%r3789, %r3788, %r2279;
	add.s32 	%r3790, %r3789, %r2417;
	// begin inline asm
	shf.r.wrap.b32 %r2283, %r2289, %r2289, %r2446;
	// end inline asm
	// begin inline asm
	shf.r.wrap.b32 %r2287, %r2289, %r2289, %r2450;
	// end inline asm
	shr.u32 	%r3791, %r2289, 3;
	xor.b32  	%r3792, %r3791, %r2283;
	xor.b32  	%r3793, %r3792, %r2287;
	add.s32 	%r3794, %r3790, %r2273;
	add.s32 	%r2313, %r3794, %r3793;
	// begin inline asm
	shf.r.wrap.b32 %r2291, %r2297, %r2297, %r2438;
	// end inline asm
	// begin inline asm
	shf.r.wrap.b32 %r2295, %r2297, %r2297, %r2442;
	// end inline asm
	shr.u32 	%r3795, %r2297, 10;
	xor.b32  	%r3796, %r3795, %r2291;
	xor.b32  	%r3797, %r3796, %r2295;
	add.s32 	%r3798, %r3797, %r2433;
	// begin inline asm
	shf.r.wrap.b32 %r2299, %r2305, %r2305, %r2446;
	// end inline asm
	// begin inline asm
	shf.r.wrap.b32 %r2303, %r2305, %r2305, %r2450;
	// end inline asm
	shr.u32 	%r3799, %r2305, 3;
	xor.b32  	%r3800, %r3799, %r2299;
	xor.b32  	%r3801, %r3800, %r2303;
	add.s32 	%r3802, %r3798, %r2289;
	add.s32 	%r2329, %r3802, %r3801;
	// begin inline asm
	shf.r.wrap.b32 %r2307, %r2313, %r2313, %r2438;
	// end inline asm
	// begin inline asm
	shf.r.wrap.b32 %r2311, %r2313, %r2313, %r2442;
	// end inline asm
	shr.u32 	%r3803, %r2313, 10;
	xor.b32  	%r3804, %r3803, %r2307;
	xor.b32  	%r3805, %r3804, %r2311;
	add.s32 	%r3806, %r3805, %r2449;
	// begin inline asm
	shf.r.wrap.b32 %r2315, %r2321, %r2321, %r2446;
	// end inline asm
	// begin inline asm
	shf.r.wrap.b32 %r2319, %r2321, %r2321, %r2450;
	// end inline asm
	shr.u32 	%r3807, %r2321, 3;
	xor.b32  	%r3808, %r3807, %r2315;
	xor.b32  	%r3809, %r3808, %r2319;
	add.s32 	%r3810, %r3806, %r2305;
	add.s32 	%r2345, %r3810, %r3809;
	// begin inline asm
	shf.r.wrap.b32 %r2323, %r2329, %r2329, %r2438;
	// end inline asm
	// begin inline asm
	shf.r.wrap.b32 %r2327, %r2329, %r2329, %r2442;
	// end inline asm
	shr.u32 	%r3811, %r2329, 10;
	xor.b32  	%r3812, %r3811, %r2323;
	xor.b32  	%r3813, %r3812, %r2327;
	add.s32 	%r3814, %r3813, %r2249;
	// begin inline asm
	shf.r.wrap.b32 %r2331, %r2337, %r2337, %r2446;
	// end inline asm
	// begin inline asm
	shf.r.wrap.b32 %r2335, %r2337, %r2337, %r2450;
	// end inline asm
	shr.u32 	%r3815, %r2337, 3;
	xor.b32  	%r3816, %r3815, %r2331;
	xor.b32  	%r3817, %r3816, %r2335;
	add.s32 	%r3818, %r3814, %r2321;
	add.s32 	%r2361, %r3818, %r3817;
	// begin inline asm
	shf.r.wrap.b32 %r2339, %r2345, %r2345, %r2438;
	// end inline asm
	// begin inline asm
	shf.r.wrap.b32 %r2343, %r2345, %r2345, %r2442;
	// end inline asm
	shr.u32 	%r3819, %r2345, 10;
	xor.b32  	%r3820, %r3819, %r2339;
	xor.b32  	%r3821, %r3820, %r2343;
	add.s32 	%r3822, %r3821, %r2265;
	// begin inline asm
	shf.r.wrap.b32 %r2347, %r2353, %r2353, %r2446;
	// end inline asm
	// begin inline asm
	shf.r.wrap.b32 %r2351, %r2353, %r2353, %r2450;
	// end inline asm
	shr.u32 	%r3823, %r2353, 3;
	xor.b32  	%r3824, %r3823, %r2347;
	xor.b32  	%r3825, %r3824, %r2351;
	add.s32 	%r3826, %r3822, %r2337;
	add.s32 	%r2377, %r3826, %r3825;
	// begin inline asm
	shf.r.wrap.b32 %r2355, %r2361, %r2361, %r2438;
	// end inline asm
	// begin inline asm
	shf.r.wrap.b32 %r2359, %r2361, %r2361, %r2442;
	// end inline asm
	shr.u32 	%r3827, %r2361, 10;
	xor.b32  	%r3828, %r3827, %r2355;
	xor.b32  	%r3829, %r3828, %r2359;
	add.s32 	%r3830, %r3829, %r2281;
	// begin inline asm
	shf.r.wrap.b32 %r2363, %r2369, %r2369, %r2446;
	// end inline asm
	// begin inline asm
	shf.r.wrap.b32 %r2367, %r2369, %r2369, %r2450;
	// end inline asm
	shr.u32 	%r3831, %r2369, 3;
	xor.b32  	%r3832, %r3831, %r2363;
	xor.b32  	%r3833, %r3832, %r2367;
	add.s32 	%r3834, %r3830, %r2353;
	add.s32 	%r2393, %r3834, %r3833;
	// begin inline asm
	shf.r.wrap.b32 %r2371, %r2377, %r2377, %r2438;
	// end inline asm
	// begin inline asm
	shf.r.wrap.b32 %r2375, %r2377, %r2377, %r2442;
	// end inline asm
	shr.u32 	%r3835, %r2377, 10;
	xor.b32  	%r3836, %r3835, %r2371;
	xor.b32  	%r3837, %r3836, %r2375;
	add.s32 	%r3838, %r3837, %r2297;
	// begin inline asm
	shf.r.wrap.b32 %r2379, %r2385, %r2385, %r2446;
	// end inline asm
	// begin inline asm
	shf.r.wrap.b32 %r2383, %r2385, %r2385, %r2450;
	// end inline asm
	shr.u32 	%r3839, %r2385, 3;
	xor.b32  	%r3840, %r3839, %r2379;
	xor.b32  	%r3841, %r3840, %r2383;
	add.s32 	%r3842, %r3838, %r2369;
	add.s32 	%r2409, %r3842, %r3841;
	// begin inline asm
	shf.r.wrap.b32 %r2387, %r2393, %r2393, %r2438;
	// end inline asm
	// begin inline asm
	shf.r.wrap.b32 %r2391, %r2393, %r2393, %r2442;
	// end inline asm
	shr.u32 	%r3843, %r2393, 10;
	xor.b32  	%r3844, %r3843, %r2387;
	xor.b32  	%r3845, %r3844, %r2391;
	add.s32 	%r3846, %r3845, %r2313;
	// begin inline asm
	shf.r.wrap.b32 %r2395, %r2401, %r2401, %r2446;
	// end inline asm
	// begin inline asm
	shf.r.wrap.b32 %r2399, %r2401, %r2401, %r2450;
	// end inline asm
	shr.u32 	%r3847, %r2401, 3;
	xor.b32  	%r3848, %r3847, %r2395;
	xor.b32  	%r3849, %r3848, %r2399;
	add.s32 	%r3850, %r3846, %r2385;
	add.s32 	%r2425, %r3850, %r3849;
	// begin inline asm
	shf.r.wrap.b32 %r2403, %r2409, %r2409, %r2438;
	// end inline asm
	// begin inline asm
	shf.r.wrap.b32 %r2407, %r2409, %r2409, %r2442;
	// end inline asm
	shr.u32 	%r3851, %r2409, 10;
	xor.b32  	%r3852, %r3851, %r2403;
	xor.b32  	%r3853, %r3852, %r2407;
	add.s32 	%r3854, %r3853, %r2329;
	// begin inline asm
	shf.r.wrap.b32 %r2411, %r2417, %r2417, %r2446;
	// end inline asm
	// begin inline asm
	shf.r.wrap.b32 %r2415, %r2417, %r2417, %r2450;
	// end inline asm
	shr.u32 	%r3855, %r2417, 3;
	xor.b32  	%r3856, %r3855, %r2411;
	xor.b32  	%r3857, %r3856, %r2415;
	add.s32 	%r3858, %r3854, %r2401;
	add.s32 	%r2441, %r3858, %r3857;
	// begin inline asm
	shf.r.wrap.b32 %r2419, %r2425, %r2425, %r2438;
	// end inline asm
	// begin inline asm
	shf.r.wrap.b32 %r2423, %r2425, %r2425, %r2442;
	// end inline asm
	shr.u32 	%r3859, %r2425, 10;
	xor.b32  	%r3860, %r3859, %r2419;
	xor.b32  	%r3861, %r3860, %r2423;
	add.s32 	%r3862, %r3861, %r2345;
	// begin inline asm
	shf.r.wrap.b32 %r2427, %r2433, %r2433, %r2446;
	// end inline asm
	// begin inline asm
	shf.r.wrap.b32 %r2431, %r2433, %r2433, %r2450;
	// end inline asm
	shr.u32 	%r3863, %r2433, 3;
	xor.b32  	%r3864, %r3863, %r2427;
	xor.b32  	%r3865, %r3864, %r2431;
	add.s32 	%r3866, %r3862, %r2417;
	add.s32 	%r3867, %r3866, %r3865;
	// begin inline asm
	shf.r.wrap.b32 %r2435, %r2441, %r2441, %r2438;
	// end inline asm
	// begin inline asm
	shf.r.wrap.b32 %r2439, %r2441, %r2441, %r2442;
	// end inline asm
	shr.u32 	%r3868, %r2441, 10;
	xor.b32  	%r3869, %r3868, %r2435;
	xor.b32  	%r3870, %r3869, %r2439;
	add.s32 	%r3871, %r3870, %r2361;
	// begin inline asm
	shf.r.wrap.b32 %r2443, %r2449, %r2449, %r2446;
	// end inline asm
	// begin inline asm
	shf.r.wrap.b32 %r2447, %r2449, %r2449, %r2450;
	// end inline asm
	shr.u32 	%r3872, %r2449, 3;
	xor.b32  	%r3873, %r3872, %r2443;
	xor.b32  	%r3874, %r3873, %r2447;
	add.s32 	%r3875, %r3871, %r2433;
	add.s32 	%r3876, %r3875, %r3874;
	// begin inline asm
	shf.r.wrap.b32 %r2451, %r2461, %r2461, %r2814;
	// end inline asm
	// begin inline asm
	shf.r.wrap.b32 %r2455, %r2461, %r2461, %r2818;
	// end inline asm
	xor.b32  	%r3877, %r2455, %r2451;
	// begin inline asm
	shf.r.wrap.b32 %r2459, %r2461, %r2461, %r2822;
	// end inline asm
	xor.b32  	%r3878, %r3877, %r2459;
	and.b32  	%r3879, %r2181, %r2461;
	not.b32 	%r3880, %r2461;
	and.b32  	%r3881, %r2157, %r3880;
	or.b32  	%r3882, %r3881, %r3879;
	// begin inline asm
	shf.r.wrap.b32 %r2463, %r2473, %r2473, %r2826;
	// end inline asm
	// begin inline asm
	shf.r.wrap.b32 %r2467, %r2473, %r2473, %r2830;
	// end inline asm
	xor.b32  	%r3883, %r2467, %r2463;
	// begin inline asm
	shf.r.wrap.b32 %r2471, %r2473, %r2473, %r2834;
	// end inline asm
	xor.b32  	%r3884, %r3883, %r2471;
	xor.b32  	%r3885, %r2169, %r2193;
	and.b32  	%r3886, %r3885, %r2473;
	and.b32  	%r3887, %r2169, %r2193;
	xor.b32  	%r3888, %r3886, %r3887;
	add.s32 	%r3889, %r2449, %r3878;
	add.s32 	%r3890, %r3889, %r3882;
	add.s32 	%r3891, %r3890, %r2133;
	add.s32 	%r3892, %r3891, 430227734;
	add.s32 	%r2485, %r2145, %r3892;
	add.s32 	%r3893, %r3892, %r3884;
	add.s32 	%r2497, %r3893, %r3888;
	// begin inline asm
	shf.r.wrap.b32 %r2475, %r2485, %r2485, %r2814;
	// end inline asm
	// begin inline asm
	shf.r.wrap.b32 %r2479, %r2485, %r2485, %r2818;
	// end inline asm
	xor.b32  	%r3894, %r2479, %r2475;
	// begin inline asm
	shf.r.wrap.b32 %r2483, %r2485, %r2485, %r2822;
	// end inline asm
	xor.b32  	%r3895, %r3894, %r2483;
	and.b32  	%r3896, %r2461, %r2485;
	not.b32 	%r3897, %r2485;
	and.b32  	%r3898, %r2181, %r3897;
	or.b32  	%r3899, %r3898, %r3896;
	// begin inline asm
	shf.r.wrap.b32 %r2487, %r2497, %r2497, %r2826;
	// end inline asm
	// begin inline asm
	shf.r.wrap.b32 %r2491, %r2497, %r2497, %r2830;
	// end inline asm
	xor.b32  	%r3900, %r2491, %r2487;
	// begin inline asm
	shf.r.wrap.b32 %r2495, %r2497, %r2497, %r2834;
	// end inline asm
	xor.b32  	%r3901, %r3900, %r2495;
	xor.b32  	%r3902, %r2193, %r2473;
	and.b32  	%r3903, %r3902, %r2497;
	and.b32  	%r3904, %r2193, %r2473;
	xor.b32  	%r3905, %r3903, %r3904;
	add.s32 	%r3906, %r2249, %r3895;
	add.s32 	%r3907, %r3906, %r3899;
	add.s32 	%r3908, %r3907, %r2157;
	add.s32 	%r3909, %r3908, 506948616;
	add.s32 	%r2509, %r2169, %r3909;
	add.s32 	%r3910, %r3909, %r3901;
	add.s32 	%r2521, %r3910, %r3905;
	// begin inline asm
	shf.r.wrap.b32 %r2499, %r2509, %r2509, %r2814;
	// end inline asm
	// begin inline asm
	shf.r.wrap.b32 %r2503, %r2509, %r2509, %r2818;
	// end inline asm
	xor.b32  	%r3911, %r2503, %r2499;
	// begin inline asm
	shf.r.wrap.b32 %r2507, %r2509, %r2509, %r2822;
	// end inline asm
	xor.b32  	%r3912, %r3911, %r2507;
	and.b32  	%r3913, %r2485, %r2509;
	not.b32 	%r3914, %r2509;
	and.b32  	%r3915, %r2461, %r3914;
	or.b32  	%r3916, %r3915, %r3913;
	// begin inline asm
	shf.r.wrap.b32 %r2511, %r2521, %r2521, %r2826;
	// end inline asm
	// begin inline asm
	shf.r.wrap.b32 %r2515, %r2521, %r2521, %r2830;
	// end inline asm
	xor.b32  	%r3917, %r2515, %r2511;
	// begin inline asm
	shf.r.wrap.b32 %r2519, %r2521, %r2521, %r2834;
	// end inline asm
	xor.b32  	%r3918, %r3917, %r2519;
	xor.b32  	%r3919, %r2473, %r2497;
	and.b32  	%r3920, %r3919, %r2521;
	and.b32  	%r3921, %r2473, %r2497;
	xor.b32  	%r3922, %r3920, %r3921;
	add.s32 	%r3923, %r2265, %r3912;
	add.s32 	%r3924, %r3923, %r3916;
	add.s32 	%r3925, %r3924, %r2181;
	add.s32 	%r3926, %r3925, 659060556;
	add.s32 	%r2533, %r2193, %r3926;
	add.s32 	%r3927, %r3926, %r3918;
	add.s32 	%r2545, %r3927, %r3922;
	// begin inline asm
	shf.r.wrap.b32 %r2523, %r2533, %r2533, %r2814;
	// end inline asm
	// begin inline asm
	shf.r.wrap.b32 %r2527, %r2533, %r2533, %r2818;
	// end inline asm
	xor.b32  	%r3928, %r2527, %r2523;
	// begin inline asm
	shf.r.wrap.b32 %r2531, %r2533, %r2533, %r2822;
	// end inline asm
	xor.b32  	%r3929, %r3928, %r2531;
	and.b32  	%r3930, %r2509, %r2533;
	not.b32 	%r3931, %r2533;
	and.b32  	%r3932, %r2485, %r3931;
	or.b32  	%r3933, %r3932, %r3930;
	// begin inline asm
	shf.r.wrap.b32 %r2535, %r2545, %r2545, %r2826;
	// end inline asm
	// begin inline asm
	shf.r.wrap.b32 %r2539, %r2545, %r2545, %r2830;
	// end inline asm
	xor.b32  	%r3934, %r2539, %r2535;
	// begin inline asm
	shf.r.wrap.b32 %r2543, %r2545, %r2545, %r2834;
	// end inline asm
	xor.b32  	%r3935, %r3934, %r2543;
	xor.b32  	%r3936, %r2497, %r2521;
	and.b32  	%r3937, %r3936, %r2545;
	and.b32  	%r3938, %r2497, %r2521;
	xor.b32  	%r3939, %r3937, %r3938;
	add.s32 	%r3940, %r2281, %r3929;
	add.s32 	%r3941, %r3940, %r3933;
	add.s32 	%r3942, %r3941, %r2461;
	add.s32 	%r3943, %r3942, 883997877;
	add.s32 	%r2557, %r2473, %r3943;
	add.s32 	%r3944, %r3943, %r3935;
	add.s32 	%r2569, %r3944, %r3939;
	// begin inline asm
	shf.r.wrap.b32 %r2547, %r2557, %r2557, %r2814;
	// end inline asm
	// begin inline asm
	shf.r.wrap.b32 %r2551, %r2557, %r2557, %r2818;
	// end inline asm
	xor.b32  	%r3945, %r2551, %r2547;
	// begin inline asm
	shf.r.wrap.b32 %r2555, %r2557, %r2557, %r2822;
	// end inline asm
	xor.b32  	%r3946, %r3945, %r2555;
	and.b32  	%r3947, %r2533, %r2557;
	not.b32 	%r3948, %r2557;
	and.b32  	%r3949, %r2509, %r3948;
	or.b32  	%r3950, %r3949, %r3947;
	// begin inline asm
	shf.r.wrap.b32 %r2559, %r2569, %r2569, %r2826;
	// end inline asm
	// begin inline asm
	shf.r.wrap.b32 %r2563, %r2569, %r2569, %r2830;
	// end inline asm
	xor.b32  	%r3951, %r2563, %r2559;
	// begin inline asm
	shf.r.wrap.b32 %r2567, %r2569, %r2569, %r2834;
	// end inline asm
	xor.b32  	%r3952, %r3951, %r2567;
	xor.b32  	%r3953, %r2521, %r2545;
	and.b32  	%r3954, %r3953, %r2569;
	and.b32  	%r3955, %r2521, %r2545;
	xor.b32  	%r3956, %r3954, %r3955;
	add.s32 	%r3957, %r2297, %r3946;
	add.s32 	%r3958, %r3957, %r3950;
	add.s32 	%r3959, %r3958, %r2485;
	add.s32 	%r3960, %r3959, 958139571;
	add.s32 	%r2581, %r2497, %r3960;
	add.s32 	%r3961, %r3960, %r3952;
	add.s32 	%r2593, %r3961, %r3956;
	// begin inline asm
	shf.r.wrap.b32 %r2571, %r2581, %r2581, %r2814;
	// end inline asm
	// begin inline asm
	shf.r.wrap.b32 %r2575, %r2581, %r2581, %r2818;
	// end inline asm
	xor.b32  	%r3962, %r2575, %r2571;
	// begin inline asm
	shf.r.wrap.b32 %r2579, %r2581, %r2581, %r2822;
	// end inline asm
	xor.b32  	%r3963, %r3962, %r2579;
	and.b32  	%r3964, %r2557, %r2581;
	not.b32 	%r3965, %r2581;
	and.b32  	%r3966, %r2533, %r3965;
	or.b32  	%r3967, %r3966, %r3964;
	// begin inline asm
	shf.r.wrap.b32 %r2583, %r2593, %r2593, %r2826;
	// end inline asm
	// begin inline asm
	shf.r.wrap.b32 %r2587, %r2593, %r2593, %r2830;
	// end inline asm
	xor.b32  	%r3968, %r2587, %r2583;
	// begin inline asm
	shf.r.wrap.b32 %r2591, %r2593, %r2593, %r2834;
	// end inline asm
	xor.b32  	%r3969, %r3968, %r2591;
	xor.b32  	%r3970, %r2545, %r2569;
	and.b32  	%r3971, %r3970, %r2593;
	and.b32  	%r3972, %r2545, %r2569;
	xor.b32  	%r3973, %r3971, %r3972;
	add.s32 	%r3974, %r2313, %r3963;
	add.s32 	%r3975, %r3974, %r3967;
	add.s32 	%r3976, %r3975, %r2509;
	add.s32 	%r3977, %r3976, 1322822218;
	add.s32 	%r2605, %r2521, %r3977;
	add.s32 	%r3978, %r3977, %r3969;
	add.s32 	%r2617, %r3978, %r3973;
	// begin inline asm
	shf.r.wrap.b32 %r2595, %r2605, %r2605, %r2814;
	// end inline asm
	// begin inline asm
	shf.r.wrap.b32 %r2599, %r2605, %r2605, %r2818;
	// end inline asm
	xor.b32  	%r3979, %r2599, %r2595;
	// begin inline asm
	shf.r.wrap.b32 %r2603, %r2605, %r2605, %r2822;
	// end inline asm
	xor.b32  	%r3980, %r3979, %r2603;
	and.b32  	%r3981, %r2581, %r2605;
	not.b32 	%r3982, %r2605;
	and.b32  	%r3983, %r2557, %r3982;
	or.b32  	%r3984, %r3983, %r3981;
	// begin inline asm
	shf.r.wrap.b32 %r2607, %r2617, %r2617, %r2826;
	// end inline asm
	// begin inline asm
	shf.r.wrap.b32 %r2611, %r2617, %r2617, %r2830;
	// end inline asm
	xor.b32  	%r3985, %r2611, %r2607;
	// begin inline asm
	shf.r.wrap.b32 %r2615, %r2617, %r2617, %r2834;
	// end inline asm
	xor.b32  	%r3986, %r3985, %r2615;
	xor.b32  	%r3987, %r2569, %r2593;
	and.b32  	%r3988, %r3987, %r2617;
	and.b32  	%r3989, %r2569, %r2593;
	xor.b32  	%r3990, %r3988, %r3989;
	add.s32 	%r3991, %r2329, %r3980;
	add.s32 	%r3992, %r3991, %r3984;
	add.s32 	%r3993, %r3992, %r2533;
	add.s32 	%r3994, %r3993, 1537002063;
	add.s32 	%r2629, %r2545, %r3994;
	add.s32 	%r3995, %r3994, %r3986;
	add.s32 	%r2641, %r3995, %r3990;
	// begin inline asm
	shf.r.wrap.b32 %r2619, %r2629, %r2629, %r2814;
	// end inline asm
	// begin inline asm
	shf.r.wrap.b32 %r2623, %r2629, %r2629, %r2818;
	// end inline asm
	xor.b32  	%r3996, %r2623, %r2619;
	// begin inline asm
	shf.r.wrap.b32 %r2627, %r2629, %r2629, %r2822;
	// end inline asm
	xor.b32  	%r3997, %r3996, %r2627;
	and.b32  	%r3998, %r2605, %r2629;
	not.b32 	%r3999, %r2629;
	and.b32  	%r4000, %r2581, %r3999;
	or.b32  	%r4001, %r4000, %r3998;
	// begin inline asm
	shf.r.wrap.b32 %r2631, %r2641, %r2641, %r2826;
	// end inline asm
	// begin inline asm
	shf.r.wrap.b32 %r2635, %r2641, %r2641, %r2830;
	// end inline asm
	xor.b32  	%r4002, %r2635, %r2631;
	// begin inline asm
	shf.r.wrap.b32 %r2639, %r2641, %r2641, %r2834;
	// end inline asm
	xor.b32  	%r4003, %r4002, %r2639;
	xor.b32  	%r4004, %r2593, %r2617;
	and.b32  	%r4005, %r4004, %r2641;
	and.b32  	%r4006, %r2593, %r2617;
	xor.b32  	%r4007, %r4005, %r4006;
	add.s32 	%r4008, %r2345, %r3997;
	add.s32 	%r4009, %r4008, %r4001;
	add.s32 	%r4010, %r4009, %r2557;
	add.s32 	%r4011, %r4010, 1747873779;
	add.s32 	%r2653, %r2569, %r4011;
	add.s32 	%r4012, %r4011, %r4003;
	add.s32 	%r2665, %r4012, %r4007;
	// begin inline asm
	shf.r.wrap.b32 %r2643, %r2653, %r2653, %r2814;
	// end inline asm
	// begin inline asm
	shf.r.wrap.b32 %r2647, %r2653, %r2653, %r2818;
	// end inline asm
	xor.b32  	%r4013, %r2647, %r2643;
	// begin inline asm
	shf.r.wrap.b32 %r2651, %r2653, %r2653, %r2822;
	// end inline asm
	xor.b32  	%r4014, %r4013, %r2651;
	and.b32  	%r4015, %r2629, %r2653;
	not.b32 	%r4016, %r2653;
	and.b32  	%r4017, %r2605, %r4016;
	or.b32  	%r4018, %r4017, %r4015;
	// begin inline asm
	shf.r.wrap.b32 %r2655, %r2665, %r2665, %r2826;
	// end inline asm
	// begin inline asm
	shf.r.wrap.b32 %r2659, %r2665, %r2665, %r2830;
	// end inline asm
	xor.b32  	%r4019, %r2659, %r2655;
	// begin inline asm
	shf.r.wrap.b32 %r2663, %r2665, %r2665, %r2834;
	// end inline asm
	xor.b32  	%r4020, %r4019, %r2663;
	xor.b32  	%r4021, %r2617, %r2641;
	and.b32  	%r4022, %r4021, %r2665;
	and.b32  	%r4023, %r2617, %r2641;
	xor.b32  	%r4024, %r4022, %r4023;
	add.s32 	%r4025, %r2361, %r4014;
	add.s32 	%r4026, %r4025, %r4018;
	add.s32 	%r4027, %r4026, %r2581;
	add.s32 	%r4028, %r4027, 1955562222;
	add.s32 	%r2677, %r2593, %r4028;
	add.s32 	%r4029, %r4028, %r4020;
	add.s32 	%r2689, %r4029, %r4024;
	// begin inline asm
	shf.r.wrap.b32 %r2667, %r2677, %r2677, %r2814;
	// end inline asm
	// begin inline asm
	shf.r.wrap.b32 %r2671, %r2677, %r2677, %r2818;
	// end inline asm
	xor.b32  	%r4030, %r2671, %r2667;
	// begin inline asm
	shf.r.wrap.b32 %r2675, %r2677, %r2677, %r2822;
	// end inline asm
	xor.b32  	%r4031, %r4030, %r2675;
	and.b32  	%r4032, %r2653, %r2677;
	not.b32 	%r4033, %r2677;
	and.b32  	%r4034, %r2629, %r4033;
	or.b32  	%r4035, %r4034, %r4032;
	// begin inline asm
	shf.r.wrap.b32 %r2679, %r2689, %r2689, %r2826;
	// end inline asm
	// begin inline asm
	shf.r.wrap.b32 %r2683, %r2689, %r2689, %r2830;
	// end inline asm
	xor.b32  	%r4036, %r2683, %r2679;
	// begin inline asm
	shf.r.wrap.b32 %r2687, %r2689, %r2689, %r2834;
	// end inline asm
	xor.b32  	%r4037, %r4036, %r2687;
	xor.b32  	%r4038, %r2641, %r2665;
	and.b32  	%r4039, %r4038, %r2689;
	and.b32  	%r4040, %r2641, %r2665;
	xor.b32  	%r4041, %r4039, %r4040;
	add.s32 	%r4042, %r2377, %r4031;
	add.s32 	%r4043, %r4042, %r4035;
	add.s32 	%r4044, %r4043, %r2605;
	add.s32 	%r4045, %r4044, 2024104815;
	add.s32 	%r2701, %r2617, %r4045;
	add.s32 	%r4046, %r4045, %r4037;
	add.s32 	%r2713, %r4046, %r4041;
	// begin inline asm
	shf.r.wrap.b32 %r2691, %r2701, %r2701, %r2814;
	// end inline asm
	// begin inline asm
	shf.r.wrap.b32 %r2695, %r2701, %r2701, %r2818;
	// end inline asm
	xor.b32  	%r4047, %r2695, %r2691;
	// begin inline asm
	shf.r.wrap.b32 %r2699, %r2701, %r2701, %r2822;
	// end inline asm
	xor.b32  	%r4048, %r4047, %r2699;
	and.b32  	%r4049, %r2677, %r2701;
	not.b32 	%r4050, %r2701;
	and.b32  	%r4051, %r2653, %r4050;
	or.b32  	%r4052, %r4051, %r4049;
	// begin inline asm
	shf.r.wrap.b32 %r2703, %r2713, %r2713, %r2826;
	// end inline asm
	// begin inline asm
	shf.r.wrap.b32 %r2707, %r2713, %r2713, %r2830;
	// end inline asm
	xor.b32  	%r4053, %r2707, %r2703;
	// begin inline asm
	shf.r.wrap.b32 %r2711, %r2713, %r2713, %r2834;
	// end inline asm
	xor.b32  	%r4054, %r4053, %r2711;
	xor.b32  	%r4055, %r2665, %r2689;
	and.b32  	%r4056, %r4055, %r2713;
	and.b32  	%r4057, %r2665, %r2689;
	xor.b32  	%r4058, %r4056, %r4057;
	add.s32 	%r4059, %r2393, %r4048;
	add.s32 	%r4060, %r4059, %r4052;
	add.s32 	%r4061, %r4060, %r2629;
	add.s32 	%r4062, %r4061, -2067236844;
	add.s32 	%r2725, %r2641, %r4062;
	add.s32 	%r4063, %r4062, %r4054;
	add.s32 	%r2737, %r4063, %r4058;
	// begin inline asm
	shf.r.wrap.b32 %r2715, %r2725, %r2725, %r2814;
	// end inline asm
	// begin inline asm
	shf.r.wrap.b32 %r2719, %r2725, %r2725, %r2818;
	// end inline asm
	xor.b32  	%r4064, %r2719, %r2715;
	// begin inline asm
	shf.r.wrap.b32 %r2723, %r2725, %r2725, %r2822;
	// end inline asm
	xor.b32  	%r4065, %r4064, %r2723;
	and.b32  	%r4066, %r2701, %r2725;
	not.b32 	%r4067, %r2725;
	and.b32  	%r4068, %r2677, %r4067;
	or.b32  	%r4069, %r4068, %r4066;
	// begin inline asm
	shf.r.wrap.b32 %r2727, %r2737, %r2737, %r2826;
	// end inline asm
	// begin inline asm
	shf.r.wrap.b32 %r2731, %r2737, %r2737, %r2830;
	// end inline asm
	xor.b32  	%r4070, %r2731, %r2727;
	// begin inline asm
	shf.r.wrap.b32 %r2735, %r2737, %r2737, %r2834;
	// end inline asm
	xor.b32  	%r4071, %r4070, %r2735;
	xor.b32  	%r4072, %r2689, %r2713;
	and.b32  	%r4073, %r4072, %r2737;
	and.b32  	%r4074, %r2689, %r2713;
	xor.b32  	%r4075, %r4073, %r4074;
	add.s32 	%r4076, %r2409, %r4065;
	add.s32 	%r4077, %r4076, %r4069;
	add.s32 	%r4078, %r4077, %r2653;
	add.s32 	%r4079, %r4078, -1933114872;
	add.s32 	%r2749, %r2665, %r4079;
	add.s32 	%r4080, %r4079, %r4071;
	add.s32 	%r2761, %r4080, %r4075;
	// begin inline asm
	shf.r.wrap.b32 %r2739, %r2749, %r2749, %r2814;
	// end inline asm
	// begin inline asm
	shf.r.wrap.b32 %r2743, %r2749, %r2749, %r2818;
	// end inline asm
	xor.b32  	%r4081, %r2743, %r2739;
	// begin inline asm
	shf.r.wrap.b32 %r2747, %r2749, %r2749, %r2822;
	// end inline asm
	xor.b32  	%r4082, %r4081, %r2747;
	and.b32  	%r4083, %r2725, %r2749;
	not.b32 	%r4084, %r2749;
	and.b32  	%r4085, %r2701, %r4084;
	or.b32  	%r4086, %r4085, %r4083;
	// begin inline asm
	shf.r.wrap.b32 %r2751, %r2761, %r2761, %r2826;
	// end inline asm
	// begin inline asm
	shf.r.wrap.b32 %r2755, %r2761, %r2761, %r2830;
	// end inline asm
	xor.b32  	%r4087, %r2755, %r2751;
	// begin inline asm
	shf.r.wrap.b32 %r2759, %r2761, %r2761, %r2834;
	// end inline asm
	xor.b32  	%r4088, %r4087, %r2759;
	xor.b32  	%r4089, %r2713, %r2737;
	and.b32  	%r4090, %r4089, %r2761;
	and.b32  	%r4091, %r2713, %r2737;
	xor.b32  	%r4092, %r4090, %r4091;
	add.s32 	%r4093, %r2425, %r4082;
	add.s32 	%r4094, %r4093, %r4086;
	add.s32 	%r4095, %r4094, %r2677;
	add.s32 	%r4096, %r4095, -1866530822;
	add.s32 	%r2773, %r2689, %r4096;
	add.s32 	%r4097, %r4096, %r4088;
	add.s32 	%r2785, %r4097, %r4092;
	// begin inline asm
	shf.r.wrap.b32 %r2763, %r2773, %r2773, %r2814;
	// end inline asm
	// begin inline asm
	shf.r.wrap.b32 %r2767, %r2773, %r2773, %r2818;
	// end inline asm
	xor.b32  	%r4098, %r2767, %r2763;
	// begin inline asm
	shf.r.wrap.b32 %r2771, %r2773, %r2773, %r2822;
	// end inline asm
	xor.b32  	%r4099, %r4098, %r2771;
	and.b32  	%r4100, %r2749, %r2773;
	not.b32 	%r4101, %r2773;
	and.b32  	%r4102, %r2725, %r4101;
	or.b32  	%r4103, %r4102, %r4100;
	// begin inline asm
	shf.r.wrap.b32 %r2775, %r2785, %r2785, %r2826;
	// end inline asm
	// begin inline asm
	shf.r.wrap.b32 %r2779, %r2785, %r2785, %r2830;
	// end inline asm
	xor.b32  	%r4104, %r2779, %r2775;
	// begin inline asm
	shf.r.wrap.b32 %r2783, %r2785, %r2785, %r2834;
	// end inline asm
	xor.b32  	%r4105, %r4104, %r2783;
	xor.b32  	%r4106, %r2737, %r2761;
	and.b32  	%r4107, %r4106, %r2785;
	and.b32  	%r4108, %r2737, %r2761;
	xor.b32  	%r4109, %r4107, %r4108;
	add.s32 	%r4110, %r2441, %r4099;
	add.s32 	%r4111, %r4110, %r4103;
	add.s32 	%r4112, %r4111, %r2701;
	add.s32 	%r4113, %r4112, -1538233109;
	add.s32 	%r2797, %r2713, %r4113;
	add.s32 	%r4114, %r4113, %r4105;
	add.s32 	%r2809, %r4114, %r4109;
	// begin inline asm
	shf.r.wrap.b32 %r2787, %r2797, %r2797, %r2814;
	// end inline asm
	// begin inline asm
	shf.r.wrap.b32 %r2791, %r2797, %r2797, %r2818;
	// end inline asm
	xor.b32  	%r4115, %r2791, %r2787;
	// begin inline asm
	shf.r.wrap.b32 %r2795, %r2797, %r2797, %r2822;
	// end inline asm
	xor.b32  	%r4116, %r4115, %r2795;
	and.b32  	%r4117, %r2773, %r2797;
	not.b32 	%r4118, %r2797;
	and.b32  	%r4119, %r2749, %r4118;
	or.b32  	%r4120, %r4119, %r4117;
	// begin inline asm
	shf.r.wrap.b32 %r2799, %r2809, %r2809, %r2826;
	// end inline asm
	// begin inline asm
	shf.r.wrap.b32 %r2803, %r2809, %r2809, %r2830;
	// end inline asm
	xor.b32  	%r4121, %r2803, %r2799;
	// begin inline asm
	shf.r.wrap.b32 %r2807, %r2809, %r2809, %r2834;
	// end inline asm
	xor.b32  	%r4122, %r4121, %r2807;
	xor.b32  	%r4123, %r2761, %r2785;
	and.b32  	%r4124, %r4123, %r2809;
	and.b32  	%r4125, %r2761, %r2785;
	xor.b32  	%r4126, %r4124, %r4125;
	add.s32 	%r4127, %r3867, %r4116;
	add.s32 	%r4128, %r4127, %r4120;
	add.s32 	%r4129, %r4128, %r2725;
	add.s32 	%r4130, %r4129, -1090935817;
	add.s32 	%r2821, %r2737, %r4130;
	add.s32 	%r4131, %r4130, %r4122;
	add.s32 	%r2833, %r4131, %r4126;
	// begin inline asm
	shf.r.wrap.b32 %r2811, %r2821, %r2821, %r2814;
	// end inline asm
	// begin inline asm
	shf.r.wrap.b32 %r2815, %r2821, %r2821, %r2818;
	// end inline asm
	xor.b32  	%r4132, %r2815, %r2811;
	// begin inline asm
	shf.r.wrap.b32 %r2819, %r2821, %r2821, %r2822;
	// end inline asm
	xor.b32  	%r4133, %r4132, %r2819;
	and.b32  	%r4134, %r2797, %r2821;
	not.b32 	%r4135, %r2821;
	and.b32  	%r4136, %r2773, %r4135;
	or.b32  	%r4137, %r4136, %r4134;
	// begin inline asm
	shf.r.wrap.b32 %r2823, %r2833, %r2833, %r2826;
	// end inline asm
	// begin inline asm
	shf.r.wrap.b32 %r2827, %r2833, %r2833, %r2830;
	// end inline asm
	xor.b32  	%r4138, %r2827, %r2823;
	// begin inline asm
	shf.r.wrap.b32 %r2831, %r2833, %r2833, %r2834;
	// end inline asm
	xor.b32  	%r4139, %r4138, %r2831;
	xor.b32  	%r4140, %r2785, %r2809;
	and.b32  	%r4141, %r4140, %r2833;
	and.b32  	%r4142, %r2785, %r2809;
	xor.b32  	%r4143, %r4141, %r4142;
	add.s32 	%r4144, %r3876, %r4133;
	add.s32 	%r4145, %r4144, %r4137;
	add.s32 	%r4146, %r4145, %r2749;
	add.s32 	%r4147, %r4146, -965641998;
	add.s32 	%r4148, %r2761, %r4147;
	add.s32 	%r4149, %r4147, %r4139;
	add.s32 	%r4150, %r4149, %r4143;
	add.s32 	%r4151, %r4150, 1779033703;
	prmt.b32 	%r65, %r4151, %r2847, %r2846;
	add.s32 	%r4152, %r2833, -1150833019;
	prmt.b32 	%r66, %r4152, %r2847, %r2846;
	add.s32 	%r4153, %r2809, 1013904242;
	prmt.b32 	%r67, %r4153, %r2847, %r2846;
	add.s32 	%r4154, %r2785, -1521486534;
	prmt.b32 	%r68, %r4154, %r2847, %r2846;
	add.s32 	%r4155, %r4148, 1359893119;
	prmt.b32 	%r69, %r4155, %r2847, %r2846;
	add.s32 	%r4156, %r2821, -1694144372;
	prmt.b32 	%r70, %r4156, %r2847, %r2846;
	add.s32 	%r4157, %r2797, 528734635;
	prmt.b32 	%r71, %r4157, %r2847, %r2846;
	add.s32 	%r4158, %r2773, 1541459225;
	prmt.b32 	%r72, %r4158, %r2847, %r2846;
	setp.ne.s32 	%p25, %r65, %r4526;
	mov.u32 	%r4544, %r4526;
	mov.u32 	%r4545, %r4526;
	mov.u32 	%r4546, %r65;
	@%p25 bra 	$L__BB0_9;
	cvt.u32.u16 	%r4159, %rs108;
	shl.b32 	%r4160, %r4159, 24;
	cvt.u32.u16 	%r4161, %rs109;
	shl.b32 	%r4162, %r4161, 16;
	and.b32  	%r4163, %r4162, 16711680;
	or.b32  	%r4164, %r4160, %r4163;
	and.b16  	%rs94, %rs110, 255;
	mul.wide.u16 	%r4165, %rs94, 256;
	or.b32  	%r4166, %r4164, %r4165;
	cvt.u32.u16 	%r4167, %rs111;
	and.b32  	%r4168, %r4167, 255;
	or.b32  	%r4545, %r4166, %r4168;
	setp.ne.s32 	%p26, %r66, %r4545;
	mov.u32 	%r4544, %r44;
	mov.u32 	%r4546, %r66;
	@%p26 bra 	$L__BB0_9;
	cvt.u32.u16 	%r4169, %rs112;
	shl.b32 	%r4170, %r4169, 24;
	cvt.u32.u16 	%r4171, %rs113;
	shl.b32 	%r4172, %r4171, 16;
	and.b32  	%r4173, %r4172, 16711680;
	or.b32  	%r4174, %r4170, %r4173;
	and.b16  	%rs95, %rs114, 255;
	mul.wide.u16 	%r4175, %rs95, 256;
	or.b32  	%r4176, %r4174, %r4175;
	cvt.u32.u16 	%r4177, %rs115;
	and.b32  	%r4178, %r4177, 255;
	or.b32  	%r4545, %r4176, %r4178;
	setp.ne.s32 	%p27, %r67, %r4545;
	mov.u32 	%r4544, %r44;
	mov.u32 	%r4546, %r67;
	@%p27 bra 	$L__BB0_9;
	cvt.u32.u16 	%r4179, %rs116;
	shl.b32 	%r4180, %r4179, 24;
	cvt.u32.u16 	%r4181, %rs117;
	shl.b32 	%r4182, %r4181, 16;
	and.b32  	%r4183, %r4182, 16711680;
	or.b32  	%r4184, %r4180, %r4183;
	and.b16  	%rs96, %rs118, 255;
	mul.wide.u16 	%r4185, %rs96, 256;
	or.b32  	%r4186, %r4184, %r4185;
	cvt.u32.u16 	%r4187, %rs119;
	and.b32  	%r4188, %r4187, 255;
	or.b32  	%r4545, %r4186, %r4188;
	setp.ne.s32 	%p28, %r68, %r4545;
	mov.u32 	%r4544, %r44;
	mov.u32 	%r4546, %r68;
	@%p28 bra 	$L__BB0_9;
	cvt.u32.u16 	%r4189, %rs120;
	shl.b32 	%r4190, %r4189, 24;
	cvt.u32.u16 	%r4191, %rs121;
	shl.b32 	%r4192, %r4191, 16;
	and.b32  	%r4193, %r4192, 16711680;
	or.b32  	%r4194, %r4190, %r4193;
	and.b16  	%rs97, %rs122, 255;
	mul.wide.u16 	%r4195, %rs97, 256;
	or.b32  	%r4196, %r4194, %r4195;
	cvt.u32.u16 	%r4197, %rs123;
	and.b32  	%r4198, %r4197, 255;
	or.b32  	%r4545, %r4196, %r4198;
	setp.ne.s32 	%p29, %r69, %r4545;
	mov.u32 	%r4544, %r44;
	mov.u32 	%r4546, %r69;
	@%p29 bra 	$L__BB0_9;
	cvt.u32.u16 	%r4199, %rs124;
	shl.b32 	%r4200, %r4199, 24;
	cvt.u32.u16 	%r4201, %rs125;
	shl.b32 	%r4202, %r4201, 16;
	and.b32  	%r4203, %r4202, 16711680;
	or.b32  	%r4204, %r4200, %r4203;
	and.b16  	%rs98, %rs126, 255;
	mul.wide.u16 	%r4205, %rs98, 256;
	or.b32  	%r4206, %r4204, %r4205;
	cvt.u32.u16 	%r4207, %rs127;
	and.b32  	%r4208, %r4207, 255;
	or.b32  	%r4545, %r4206, %r4208;
	setp.ne.s32 	%p30, %r70, %r4545;
	mov.u32 	%r4544, %r44;
	mov.u32 	%r4546, %r70;
	@%p30 bra 	$L__BB0_9;
	cvt.u32.u16 	%r4209, %rs128;
	shl.b32 	%r4210, %r4209, 24;
	cvt.u32.u16 	%r4211, %rs129;
	shl.b32 	%r4212, %r4211, 16;
	and.b32  	%r4213, %r4212, 16711680;
	or.b32  	%r4214, %r4210, %r4213;
	and.b16  	%rs99, %rs130, 255;
	mul.wide.u16 	%r4215, %rs99, 256;
	or.b32  	%r4216, %r4214, %r4215;
	cvt.u32.u16 	%r4217, %rs131;
	and.b32  	%r4218, %r4217, 255;
	or.b32  	%r4545, %r4216, %r4218;
	setp.ne.s32 	%p31, %r71, %r4545;
	mov.u32 	%r4544, %r44;
	mov.u32 	%r4546, %r71;
	@%p31 bra 	$L__BB0_9;
	cvt.u32.u16 	%r4219, %rs132;
	shl.b32 	%r4220, %r4219, 24;
	cvt.u32.u16 	%r4221, %rs133;
	shl.b32 	%r4222, %r4221, 16;
	and.b32  	%r4223, %r4222, 16711680;
	or.b32  	%r4224, %r4220, %r4223;
	and.b16  	%rs100, %rs134, 255;
	mul.wide.u16 	%r4225, %rs100, 256;
	or.b32  	%r4226, %r4224, %r4225;
	cvt.u32.u16 	%r4227, %rs135;
	and.b32  	%r4228, %r4227, 255;
	or.b32  	%r4545, %r4226, %r4228;
	setp.eq.s32 	%p32, %r72, %r4545;
	mov.u32 	%r4544, %r44;
	mov.u32 	%r4546, %r72;
	@%p32 bra 	$L__BB0_11;
$L__BB0_9:
	setp.ge.u32 	%p33, %r4546, %r4545;
	@%p33 bra 	$L__BB0_11;
	cvt.u16.u32 	%rs111, %r66;
	shr.u32 	%r4229, %r66, 8;
	cvt.u16.u32 	%rs110, %r4229;
	{ .reg .b16 tmp; mov.b32 {tmp, %rs109}, %r66; }
	shr.u32 	%r4230, %r66, 24;
	cvt.u16.u32 	%rs108, %r4230;
	cvt.u16.u32 	%rs115, %r67;
	shr.u32 	%r4231, %r67, 8;
	cvt.u16.u32 	%rs114, %r4231;
	{ .reg .b16 tmp; mov.b32 {tmp, %rs113}, %r67; }
	shr.u32 	%r4232, %r67, 24;
	cvt.u16.u32 	%rs112, %r4232;
	cvt.u16.u32 	%rs119, %r68;
	shr.u32 	%r4233, %r68, 8;
	cvt.u16.u32 	%rs118, %r4233;
	{ .reg .b16 tmp; mov.b32 {tmp, %rs117}, %r68; }
	shr.u32 	%r4234, %r68, 24;
	cvt.u16.u32 	%rs116, %r4234;
	cvt.u16.u32 	%rs123, %r69;
	shr.u32 	%r4235, %r69, 8;
	cvt.u16.u32 	%rs122, %r4235;
	{ .reg .b16 tmp; mov.b32 {tmp, %rs121}, %r69; }
	shr.u32 	%r4236, %r69, 24;
	cvt.u16.u32 	%rs120, %r4236;
	cvt.u16.u32 	%rs127, %r70;
	shr.u32 	%r4237, %r70, 8;
	cvt.u16.u32 	%rs126, %r4237;
	{ .reg .b16 tmp; mov.b32 {tmp, %rs125}, %r70; }
	shr.u32 	%r4238, %r70, 24;
	cvt.u16.u32 	%rs124, %r4238;
	cvt.u16.u32 	%rs131, %r71;
	shr.u32 	%r4239, %r71, 8;
	cvt.u16.u32 	%rs130, %r4239;
	{ .reg .b16 tmp; mov.b32 {tmp, %rs129}, %r71; }
	shr.u32 	%r4240, %r71, 24;
	cvt.u16.u32 	%rs128, %r4240;
	cvt.u16.u32 	%rs135, %r72;
	shr.u32 	%r4241, %r72, 8;
	cvt.u16.u32 	%rs134, %r4241;
	{ .reg .b16 tmp; mov.b32 {tmp, %rs133}, %r72; }
	shr.u32 	%r4242, %r72, 24;
	cvt.u16.u32 	%rs132, %r4242;
	mov.u32 	%r4544, %r65;
	mov.u32 	%r4526, %r65;
	mov.u32 	%r4536, %r63;
	mov.u32 	%r4535, %r64;
$L__BB0_11:
	add.s32 	%r4527, %r4527, 1;
	add.s64 	%rd31, %rd31, 1;
	setp.ne.s32 	%p34, %r4527, 1048576;
	@%p34 bra 	$L__BB0_1;
	cvt.u32.u16 	%r4284, %rs108;
	shl.b32 	%r4285, %r4284, 24;
	cvt.u32.u16 	%r4286, %rs109;
	shl.b32 	%r4287, %r4286, 16;
	and.b32  	%r4288, %r4287, 16711680;
	or.b32  	%r4289, %r4285, %r4288;
	and.b16  	%rs101, %rs110, 255;
	mul.wide.u16 	%r4290, %rs101, 256;
	or.b32  	%r4291, %r4289, %r4290;
	cvt.u32.u16 	%r4292, %rs111;
	and.b32  	%r4293, %r4292, 255;
	or.b32  	%r4250, %r4291, %r4293;
	cvt.u32.u16 	%r4294, %rs112;
	shl.b32 	%r4295, %r4294, 24;
	cvt.u32.u16 	%r4296, %rs113;
	shl.b32 	%r4297, %r4296, 16;
	and.b32  	%r4298, %r4297, 16711680;
	or.b32  	%r4299, %r4295, %r4298;
	and.b16  	%rs102, %rs114, 255;
	mul.wide.u16 	%r4300, %rs102, 256;
	or.b32  	%r4301, %r4299, %r4300;
	cvt.u32.u16 	%r4302, %rs115;
	and.b32  	%r4303, %r4302, 255;
	or.b32  	%r4255, %r4301, %r4303;
	cvt.u32.u16 	%r4304, %rs116;
	shl.b32 	%r4305, %r4304, 24;
	cvt.u32.u16 	%r4306, %rs117;
	shl.b32 	%r4307, %r4306, 16;
	and.b32  	%r4308, %r4307, 16711680;
	or.b32  	%r4309, %r4305, %r4308;
	and.b16  	%rs103, %rs118, 255;
	mul.wide.u16 	%r4310, %rs103, 256;
	or.b32  	%r4311, %r4309, %r4310;
	cvt.u32.u16 	%r4312, %rs119;
	and.b32  	%r4313, %r4312, 255;
	or.b32  	%r4260, %r4311, %r4313;
	cvt.u32.u16 	%r4314, %rs120;
	shl.b32 	%r4315, %r4314, 24;
	cvt.u32.u16 	%r4316, %rs121;
	shl.b32 	%r4317, %r4316, 16;
	and.b32  	%r4318, %r4317, 16711680;
	or.b32  	%r4319, %r4315, %r4318;
	and.b16  	%rs104, %rs122, 255;
	mul.wide.u16 	%r4320, %rs104, 256;
	or.b32  	%r4321, %r4319, %r4320;
	cvt.u32.u16 	%r4322, %rs123;
	and.b32  	%r4323, %r4322, 255;
	or.b32  	%r4265, %r4321, %r4323;
	cvt.u32.u16 	%r4324, %rs124;
	shl.b32 	%r4325, %r4324, 24;
	cvt.u32.u16 	%r4326, %rs125;
	shl.b32 	%r4327, %r4326, 16;
	and.b32  	%r4328, %r4327, 16711680;
	or.b32  	%r4329, %r4325, %r4328;
	and.b16  	%rs105, %rs126, 255;
	mul.wide.u16 	%r4330, %rs105, 256;
	or.b32  	%r4331, %r4329, %r4330;
	cvt.u32.u16 	%r4332, %rs127;
	and.b32  	%r4333, %r4332, 255;
	or.b32  	%r4270, %r4331, %r4333;
	cvt.u32.u16 	%r4334, %rs128;
	shl.b32 	%r4335, %r4334, 24;
	cvt.u32.u16 	%r4336, %rs129;
	shl.b32 	%r4337, %r4336, 16;
	and.b32  	%r4338, %r4337, 16711680;
	or.b32  	%r4339, %r4335, %r4338;
	and.b16  	%rs106, %rs130, 255;
	mul.wide.u16 	%r4340, %rs106, 256;
	or.b32  	%r4341, %r4339, %r4340;
	cvt.u32.u16 	%r4342, %rs131;
	and.b32  	%r4343, %r4342, 255;
	or.b32  	%r4275, %r4341, %r4343;
	cvt.u32.u16 	%r4344, %rs132;
	shl.b32 	%r4345, %r4344, 24;
	cvt.u32.u16 	%r4346, %rs133;
	shl.b32 	%r4347, %r4346, 16;
	and.b32  	%r4348, %r4347, 16711680;
	or.b32  	%r4349, %r4345, %r4348;
	and.b16  	%rs107, %rs134, 255;
	mul.wide.u16 	%r4350, %rs107, 256;
	or.b32  	%r4351, %r4349, %r4350;
	cvt.u32.u16 	%r4352, %rs135;
	and.b32  	%r4353, %r4352, 255;
	or.b32  	%r4280, %r4351, %r4353;
	// begin inline asm
	mov.u32 %r4243, %laneid;
	// end inline asm
	mov.b32 	%r4281, 1;
	mov.b32 	%r4282, 31;
	mov.b32 	%r4283, -1;
	// begin inline asm
	shfl.sync.down.b32 %r4244, %r4544, %r4281, %r4282, %r4283;
	// end inline asm
	// begin inline asm
	shfl.sync.down.b32 %r4249, %r4250, %r4281, %r4282, %r4283;
	// end inline asm
	// begin inline asm
	shfl.sync.down.b32 %r4254, %r4255, %r4281, %r4282, %r4283;
	// end inline asm
	// begin inline asm
	shfl.sync.down.b32 %r4259, %r4260, %r4281, %r4282, %r4283;
	// end inline asm
	// begin inline asm
	shfl.sync.down.b32 %r4264, %r4265, %r4281, %r4282, %r4283;
	// end inline asm
	// begin inline asm
	shfl.sync.down.b32 %r4269, %r4270, %r4281, %r4282, %r4283;
	// end inline asm
	// begin inline asm
	shfl.sync.down.b32 %r4274, %r4275, %r4281, %r4282, %r4283;
	// end inline asm
	// begin inline asm
	shfl.sync.down.b32 %r4279, %r4280, %r4281, %r4282, %r4283;
	// end inline asm
	setp.gt.s32 	%p35, %r4243, 30;
	mov.u32 	%r4577, %r4544;
	mov.u32 	%r4578, %r4250;
	mov.u32 	%r4579, %r4255;
	mov.u32 	%r4580, %r4260;
	mov.u32 	%r4581, %r4265;
	mov.u32 	%r4582, %r4270;
	mov.u32 	%r4583, %r4275;
	mov.u32 	%r4584, %r4280;
	@%p35 bra 	$L__BB0_23;
	setp.eq.s32 	%p36, %r4544, %r4244;
	mov.u32 	%r4565, %r4544;
	mov.u32 	%r4566, %r4244;
	@%p36 bra 	$L__BB0_14;
	bra.uni 	$L__BB0_21;
$L__BB0_14:
	setp.ne.s32 	%p37, %r4250, %r4249;
	mov.u32 	%r4565, %r4250;
	mov.u32 	%r4566, %r4249;
	@%p37 bra 	$L__BB0_21;
	setp.ne.s32 	%p38, %r4255, %r4254;
	mov.u32 	%r4565, %r4255;
	mov.u32 	%r4566, %r4254;
	@%p38 bra 	$L__BB0_21;
	setp.ne.s32 	%p39, %r4260, %r4259;
	mov.u32 	%r4565, %r4260;
	mov.u32 	%r4566, %r4259;
	@%p39 bra 	$L__BB0_21;
	setp.ne.s32 	%p40, %r4265, %r4264;
	mov.u32 	%r4565, %r4265;
	mov.u32 	%r4566, %r4264;
	@%p40 bra 	$L__BB0_21;
	setp.ne.s32 	%p41, %r4270, %r4269;
	mov.u32 	%r4565, %r4270;
	mov.u32 	%r4566, %r4269;
	@%p41 bra 	$L__BB0_21;
	setp.ne.s32 	%p42, %r4275, %r4274;
	mov.u32 	%r4565, %r4275;
	mov.u32 	%r4566, %r4274;
	@%p42 bra 	$L__BB0_21;
	setp.eq.s32 	%p44, %r4280, %r4279;
	mov.pred 	%p159, -1;
	mov.u32 	%r4565, %r4280;
	mov.u32 	%r4566, %r4279;
	@%p44 bra 	$L__BB0_22;
$L__BB0_21:
	setp.ge.u32 	%p159, %r4565, %r4566;
$L__BB0_22:
	selp.b32 	%r4577, %r4244, %r4544, %p159;
	selp.b32 	%r4578, %r4249, %r4250, %p159;
	selp.b32 	%r4579, %r4254, %r4255, %p159;
	selp.b32 	%r4580, %r4259, %r4260, %p159;
	selp.b32 	%r4581, %r4264, %r4265, %p159;
	selp.b32 	%r4582, %r4269, %r4270, %p159;
	selp.b32 	%r4583, %r4274, %r4275, %p159;
	selp.b32 	%r4584, %r4279, %r4280, %p159;
$L__BB0_23:
	mov.b32 	%r4391, 2;
	mov.b32 	%r4392, 31;
	mov.b32 	%r4393, -1;
	// begin inline asm
	shfl.sync.down.b32 %r4354, %r4577, %r4391, %r4392, %r4393;
	// end inline asm
	// begin inline asm
	shfl.sync.down.b32 %r4359, %r4578, %r4391, %r4392, %r4393;
	// end inline asm
	// begin inline asm
	shfl.sync.down.b32 %r4364, %r4579, %r4391, %r4392, %r4393;
	// end inline asm
	// begin inline asm
	shfl.sync.down.b32 %r4369, %r4580, %r4391, %r4392, %r4393;
	// end inline asm
	// begin inline asm
	shfl.sync.down.b32 %r4374, %r4581, %r4391, %r4392, %r4393;
	// end inline asm
	// begin inline asm
	shfl.sync.down.b32 %r4379, %r4582, %r4391, %r4392, %r4393;
	// end inline asm
	// begin inline asm
	shfl.sync.down.b32 %r4384, %r4583, %r4391, %r4392, %r4393;
	// end inline asm
	// begin inline asm
	shfl.sync.down.b32 %r4389, %r4584, %r4391, %r4392, %r4393;
	// end inline asm
	setp.gt.s32 	%p45, %r4243, 29;
	@%p45 bra 	$L__BB0_34;
	setp.eq.s32 	%p46, %r4577, %r4354;
	mov.u32 	%r4575, %r4577;
	mov.u32 	%r4576, %r4354;
	@%p46 bra 	$L__BB0_25;
	bra.uni 	$L__BB0_32;
$L__BB0_25:
	setp.ne.s32 	%p47, %r4578, %r4359;
	mov.u32 	%r4575, %r4578;
	mov.u32 	%r4576, %r4359;
	@%p47 bra 	$L__BB0_32;
	setp.ne.s32 	%p48, %r4579, %r4364;
	mov.u32 	%r4575, %r4579;
	mov.u32 	%r4576, %r4364;
	@%p48 bra 	$L__BB0_32;
	setp.ne.s32 	%p49, %r4580, %r4369;
	mov.u32 	%r4575, %r4580;
	mov.u32 	%r4576, %r4369;
	@%p49 bra 	$L__BB0_32;
	setp.ne.s32 	%p50, %r4581, %r4374;
	mov.u32 	%r4575, %r4581;
	mov.u32 	%r4576, %r4374;
	@%p50 bra 	$L__BB0_32;
	setp.ne.s32 	%p51, %r4582, %r4379;
	mov.u32 	%r4575, %r4582;
	mov.u32 	%r4576, %r4379;
	@%p51 bra 	$L__BB0_32;
	setp.ne.s32 	%p52, %r4583, %r4384;
	mov.u32 	%r4575, %r4583;
	mov.u32 	%r4576, %r4384;
	@%p52 bra 	$L__BB0_32;
	setp.eq.s32 	%p54, %r4584, %r4389;
	mov.pred 	%p160, -1;
	mov.u32 	%r4575, %r4584;
	mov.u32 	%r4576, %r4389;
	@%p54 bra 	$L__BB0_33;
$L__BB0_32:
	setp.ge.u32 	%p160, %r4575, %r4576;
$L__BB0_33:
	selp.b32 	%r4577, %r4354, %r4577, %p160;
	selp.b32 	%r4578, %r4359, %r4578, %p160;
	selp.b32 	%r4579, %r4364, %r4579, %p160;
	selp.b32 	%r4580, %r4369, %r4580, %p160;
	selp.b32 	%r4581, %r4374, %r4581, %p160;
	selp.b32 	%r4582, %r4379, %r4582, %p160;
	selp.b32 	%r4583, %r4384, %r4583, %p160;
	selp.b32 	%r4584, %r4389, %r4584, %p160;
$L__BB0_34:
	mov.b32 	%r4431, 4;
	mov.b32 	%r4432, 31;
	mov.b32 	%r4433, -1;
	// begin inline asm
	shfl.sync.down.b32 %r4394, %r4577, %r4431, %r4432, %r4433;
	// end inline asm
	// begin inline asm
	shfl.sync.down.b32 %r4399, %r4578, %r4431, %r4432, %r4433;
	// end inline asm
	// begin inline asm
	shfl.sync.down.b32 %r4404, %r4579, %r4431, %r4432, %r4433;
	// end inline asm
	// begin inline asm
	shfl.sync.down.b32 %r4409, %r4580, %r4431, %r4432, %r4433;
	// end inline asm
	// begin inline asm
	shfl.sync.down.b32 %r4414, %r4581, %r4431, %r4432, %r4433;
	// end inline asm
	// begin inline asm
	shfl.sync.down.b32 %r4419, %r4582, %r4431, %r4432, %r4433;
	// end inline asm
	// begin inline asm
	shfl.sync.down.b32 %r4424, %r4583, %r4431, %r4432, %r4433;
	// end inline asm
	// begin inline asm
	shfl.sync.down.b32 %r4429, %r4584, %r4431, %r4432, %r4433;
	// end inline asm
	setp.gt.s32 	%p55, %r4243, 27;
	@%p55 bra 	$L__BB0_45;
	setp.eq.s32 	%p56, %r4577, %r4394;
	mov.u32 	%r4585, %r4577;
	mov.u32 	%r4586, %r4394;
	@%p56 bra 	$L__BB0_36;
	bra.uni 	$L__BB0_43;
$L__BB0_36:
	setp.ne.s32 	%p57, %r4578, %r4399;
	mov.u32 	%r4585, %r4578;
	mov.u32 	%r4586, %r4399;
	@%p57 bra 	$L__BB0_43;
	setp.ne.s32 	%p58, %r4579, %r4404;
	mov.u32 	%r4585, %r4579;
	mov.u32 	%r4586, %r4404;
	@%p58 bra 	$L__BB0_43;
	setp.ne.s32 	%p59, %r4580, %r4409;
	mov.u32 	%r4585, %r4580;
	mov.u32 	%r4586, %r4409;
	@%p59 bra 	$L__BB0_43;
	setp.ne.s32 	%p60, %r4581, %r4414;
	mov.u32 	%r4585, %r4581;
	mov.u32 	%r4586, %r4414;
	@%p60 bra 	$L__BB0_43;
	setp.ne.s32 	%p61, %r4582, %r4419;
	mov.u32 	%r4585, %r4582;
	mov.u32 	%r4586, %r4419;
	@%p61 bra 	$L__BB0_43;
	setp.ne.s32 	%p62, %r4583, %r4424;
	mov.u32 	%r4585, %r4583;
	mov.u32 	%r4586, %r4424;
	@%p62 bra 	$L__BB0_43;
	setp.eq.s32 	%p64, %r4584, %r4429;
	mov.pred 	%p161, -1;
	mov.u32 	%r4585, %r4584;
	mov.u32 	%r4586, %r4429;
	@%p64 bra 	$L__BB0_44;
$L__BB0_43:
	setp.ge.u32 	%p161, %r4585, %r4586;
$L__BB0_44:
	selp.b32 	%r4577, %r4394, %r4577, %p161;
	selp.b32 	%r4578, %r4399, %r4578, %p161;
	selp.b32 	%r4579, %r4404, %r4579, %p161;
	selp.b32 	%r4580, %r4409, %r4580, %p161;
	selp.b32 	%r4581, %r4414, %r4581, %p161;
	selp.b32 	%r4582, %r4419, %r4582, %p161;
	selp.b32 	%r4583, %r4424, %r4583, %p161;
	selp.b32 	%r4584, %r4429, %r4584, %p161;
$L__BB0_45:
	mov.b32 	%r4471, 8;
	mov.b32 	%r4472, 31;
	mov.b32 	%r4473, -1;
	// begin inline asm
	shfl.sync.down.b32 %r4434, %r4577, %r4471, %r4472, %r4473;
	// end inline asm
	// begin inline asm
	shfl.sync.down.b32 %r4439, %r4578, %r4471, %r4472, %r4473;
	// end inline asm
	// begin inline asm
	shfl.sync.down.b32 %r4444, %r4579, %r4471, %r4472, %r4473;
	// end inline asm
	// begin inline asm
	shfl.sync.down.b32 %r4449, %r4580, %r4471, %r4472, %r4473;
	// end inline asm
	// begin inline asm
	shfl.sync.down.b32 %r4454, %r4581, %r4471, %r4472, %r4473;
	// end inline asm
	// begin inline asm
	shfl.sync.down.b32 %r4459, %r4582, %r4471, %r4472, %r4473;
	// end inline asm
	// begin inline asm
	shfl.sync.down.b32 %r4464, %r4583, %r4471, %r4472, %r4473;
	// end inline asm
	// begin inline asm
	shfl.sync.down.b32 %r4469, %r4584, %r4471, %r4472, %r4473;
	// end inline asm
	setp.gt.s32 	%p65, %r4243, 23;
	@%p65 bra 	$L__BB0_56;
	setp.eq.s32 	%p66, %r4577, %r4434;
	mov.u32 	%r4595, %r4577;
	mov.u32 	%r4596, %r4434;
	@%p66 bra 	$L__BB0_47;
	bra.uni 	$L__BB0_54;
$L__BB0_47:
	setp.ne.s32 	%p67, %r4578, %r4439;
	mov.u32 	%r4595, %r4578;
	mov.u32 	%r4596, %r4439;
	@%p67 bra 	$L__BB0_54;
	setp.ne.s32 	%p68, %r4579, %r4444;
	mov.u32 	%r4595, %r4579;
	mov.u32 	%r4596, %r4444;
	@%p68 bra 	$L__BB0_54;
	setp.ne.s32 	%p69, %r4580, %r4449;
	mov.u32 	%r4595, %r4580;
	mov.u32 	%r4596, %r4449;
	@%p69 bra 	$L__BB0_54;
	setp.ne.s32 	%p70, %r4581, %r4454;
	mov.u32 	%r4595, %r4581;
	mov.u32 	%r4596, %r4454;
	@%p70 bra 	$L__BB0_54;
	setp.ne.s32 	%p71, %r4582, %r4459;
	mov.u32 	%r4595, %r4582;
	mov.u32 	%r4596, %r4459;
	@%p71 bra 	$L__BB0_54;
	setp.ne.s32 	%p72, %r4583, %r4464;
	mov.u32 	%r4595, %r4583;
	mov.u32 	%r4596, %r4464;
	@%p72 bra 	$L__BB0_54;
	setp.eq.s32 	%p74, %r4584, %r4469;
	mov.pred 	%p162, -1;
	mov.u32 	%r4595, %r4584;
	mov.u32 	%r4596, %r4469;
	@%p74 bra 	$L__BB0_55;
$L__BB0_54:
	setp.ge.u32 	%p162, %r4595, %r4596;
$L__BB0_55:
	selp.b32 	%r4577, %r4434, %r4577, %p162;
	selp.b32 	%r4578, %r4439, %r4578, %p162;
	selp.b32 	%r4579, %r4444, %r4579, %p162;
	selp.b32 	%r4580, %r4449, %r4580, %p162;
	selp.b32 	%r4581, %r4454, %r4581, %p162;
	selp.b32 	%r4582, %r4459, %r4582, %p162;
	selp.b32 	%r4583, %r4464, %r4583, %p162;
	selp.b32 	%r4584, %r4469, %r4584, %p162;
$L__BB0_56:
	mov.b32 	%r4511, 16;
	mov.b32 	%r4512, 31;
	mov.b32 	%r4513, -1;
	// begin inline asm
	shfl.sync.down.b32 %r4474, %r4577, %r4511, %r4512, %r4513;
	// end inline asm
	// begin inline asm
	shfl.sync.down.b32 %r4479, %r4578, %r4511, %r4512, %r4513;
	// end inline asm
	// begin inline asm
	shfl.sync.down.b32 %r4484, %r4579, %r4511, %r4512, %r4513;
	// end inline asm
	// begin inline asm
	shfl.sync.down.b32 %r4489, %r4580, %r4511, %r4512, %r4513;
	// end inline asm
	// begin inline asm
	shfl.sync.down.b32 %r4494, %r4581, %r4511, %r4512, %r4513;
	// end inline asm
	// begin inline asm
	shfl.sync.down.b32 %r4499, %r4582, %r4511, %r4512, %r4513;
	// end inline asm
	// begin inline asm
	shfl.sync.down.b32 %r4504, %r4583, %r4511, %r4512, %r4513;
	// end inline asm
	// begin inline asm
	shfl.sync.down.b32 %r4509, %r4584, %r4511, %r4512, %r4513;
	// end inline asm
	setp.gt.s32 	%p75, %r4243, 15;
	@%p75 bra 	$L__BB0_67;
	setp.eq.s32 	%p76, %r4577, %r4474;
	mov.u32 	%r4605, %r4577;
	mov.u32 	%r4606, %r4474;
	@%p76 bra 	$L__BB0_58;
	bra.uni 	$L__BB0_65;
$L__BB0_58:
	setp.ne.s32 	%p77, %r4578, %r4479;
	mov.u32 	%r4605, %r4578;
	mov.u32 	%r4606, %r4479;
	@%p77 bra 	$L__BB0_65;
	setp.ne.s32 	%p78, %r4579, %r4484;
	mov.u32 	%r4605, %r4579;
	mov.u32 	%r4606, %r4484;
	@%p78 bra 	$L__BB0_65;
	setp.ne.s32 	%p79, %r4580, %r4489;
	mov.u32 	%r4605, %r4580;
	mov.u32 	%r4606, %r4489;
	@%p79 bra 	$L__BB0_65;
	setp.ne.s32 	%p80, %r4581, %r4494;
	mov.u32 	%r4605, %r4581;
	mov.u32 	%r4606, %r4494;
	@%p80 bra 	$L__BB0_65;
	setp.ne.s32 	%p81, %r4582, %r4499;
	mov.u32 	%r4605, %r4582;
	mov.u32 	%r4606, %r4499;
	@%p81 bra 	$L__BB0_65;
	setp.ne.s32 	%p82, %r4583, %r4504;
	mov.u32 	%r4605, %r4583;
	mov.u32 	%r4606, %r4504;
	@%p82 bra 	$L__BB0_65;
	setp.eq.s32 	%p84, %r4584, %r4509;
	mov.pred 	%p163, -1;
	mov.u32 	%r4605, %r4584;
	mov.u32 	%r4606, %r4509;
	@%p84 bra 	$L__BB0_66;
$L__BB0_65:
	setp.ge.u32 	%p163, %r4605, %r4606;
$L__BB0_66:
	selp.b32 	%r4577, %r4474, %r4577, %p163;
	selp.b32 	%r4578, %r4479, %r4578, %p163;
	selp.b32 	%r4579, %r4484, %r4579, %p163;
	selp.b32 	%r4580, %r4489, %r4580, %p163;
	selp.b32 	%r4581, %r4494, %r4581, %p163;
	selp.b32 	%r4582, %r4499, %r4582, %p163;
	selp.b32 	%r4583, %r4504, %r4583, %p163;
	selp.b32 	%r4584, %r4509, %r4584, %p163;
$L__BB0_67:
	setp.ne.s32 	%p85, %r4243, 0;
	@%p85 bra 	$L__BB0_69;
	and.b32  	%r4514, %r1, 992;
	mov.u32 	%r4515, _ZZ6plinkoILj256ELj1048576EEvP10byte_arr_tILj32EEP9message_tmE14reduce_storage;
	add.s32 	%r4516, %r4515, %r4514;
	st.shared.v4.u32 	[%r4516+32], {%r4577, %r4578, %r4579, %r4580};
	st.shared.v4.u32 	[%r4516+48], {%r4581, %r4582, %r4583, %r4584};
$L__BB0_69:
	bar.sync 	0;
	setp.ne.s32 	%p86, %r1, 0;
	@%p86 bra 	$L__BB0_134;
	ld.shared.v4.u32 	{%r240, %r241, %r242, %r243}, [_ZZ6plinkoILj256ELj1048576EEvP10byte_arr_tILj32EEP9message_tmE14reduce_storage+64];
	ld.shared.v4.u32 	{%r244, %r245, %r246, %r247}, [_ZZ6plinkoILj256ELj1048576EEvP10byte_arr_tILj32EEP9message_tmE14reduce_storage+80];
	setp.ne.s32 	%p87, %r4577, %r240;
	mov.u32 	%r4615, %r4577;
	mov.u32 	%r4616, %r240;
	@%p87 bra 	$L__BB0_78;
	setp.ne.s32 	%p88, %r4578, %r241;
	mov.u32 	%r4615, %r4578;
	mov.u32 	%r4616, %r241;
	@%p88 bra 	$L__BB0_78;
	setp.ne.s32 	%p89, %r4579, %r242;
	mov.u32 	%r4615, %r4579;
	mov.u32 	%r4616, %r242;
	@%p89 bra 	$L__BB0_78;
	setp.ne.s32 	%p90, %r4580, %r243;
	mov.u32 	%r4615, %r4580;
	mov.u32 	%r4616, %r243;
	@%p90 bra 	$L__BB0_78;
	setp.ne.s32 	%p91, %r4581, %r244;
	mov.u32 	%r4615, %r4581;
	mov.u32 	%r4616, %r244;
	@%p91 bra 	$L__BB0_78;
	setp.ne.s32 	%p92, %r4582, %r245;
	mov.u32 	%r4615, %r4582;
	mov.u32 	%r4616, %r245;
	@%p92 bra 	$L__BB0_78;
	setp.ne.s32 	%p93, %r4583, %r246;
	mov.u32 	%r4615, %r4583;
	mov.u32 	%r4616, %r246;
	@%p93 bra 	$L__BB0_78;
	setp.eq.s32 	%p95, %r4584, %r247;
	mov.pred 	%p164, -1;
	mov.u32 	%r4615, %r4584;
	mov.u32 	%r4616, %r247;
	@%p95 bra 	$L__BB0_79;
$L__BB0_78:
	setp.ge.u32 	%p164, %r4615, %r4616;
$L__BB0_79:
	selp.b32 	%r250, %r240, %r4577, %p164;
	selp.b32 	%r251, %r241, %r4578, %p164;
	selp.b32 	%r252, %r242, %r4579, %p164;
	selp.b32 	%r253, %r243, %r4580, %p164;
	selp.b32 	%r254, %r244, %r4581, %p164;
	selp.b32 	%r255, %r245, %r4582, %p164;
	selp.b32 	%r256, %r246, %r4583, %p164;
	selp.b32 	%r257, %r247, %r4584, %p164;
	ld.shared.v4.u32 	{%r258, %r259, %r260, %r261}, [_ZZ6plinkoILj256ELj1048576EEvP10byte_arr_tILj32EEP9message_tmE14reduce_storage+96];
	ld.shared.v4.u32 	{%r262, %r263, %r264, %r265}, [_ZZ6plinkoILj256ELj1048576EEvP10byte_arr_tILj32EEP9message_tmE14reduce_storage+112];
	setp.ne.s32 	%p96, %r250, %r258;
	mov.u32 	%r4617, %r250;
	mov.u32 	%r4618, %r258;
	@%p96 bra 	$L__BB0_87;
	setp.ne.s32 	%p97, %r251, %r259;
	mov.u32 	%r4617, %r251;
	mov.u32 	%r4618, %r259;
	@%p97 bra 	$L__BB0_87;
	setp.ne.s32 	%p98, %r252, %r260;
	mov.u32 	%r4617, %r252;
	mov.u32 	%r4618, %r260;
	@%p98 bra 	$L__BB0_87;
	setp.ne.s32 	%p99, %r253, %r261;
	mov.u32 	%r4617, %r253;
	mov.u32 	%r4618, %r261;
	@%p99 bra 	$L__BB0_87;
	setp.ne.s32 	%p100, %r254, %r262;
	mov.u32 	%r4617, %r254;
	mov.u32 	%r4618, %r262;
	@%p100 bra 	$L__BB0_87;
	setp.ne.s32 	%p101, %r255, %r263;
	mov.u32 	%r4617, %r255;
	mov.u32 	%r4618, %r263;
	@%p101 bra 	$L__BB0_87;
	setp.ne.s32 	%p102, %r256, %r264;
	mov.u32 	%r4617, %r256;
	mov.u32 	%r4618, %r264;
	@%p102 bra 	$L__BB0_87;
	setp.eq.s32 	%p104, %r257, %r265;
	mov.pred 	%p165, -1;
	mov.u32 	%r4617, %r257;
	mov.u32 	%r4618, %r265;
	@%p104 bra 	$L__BB0_88;
$L__BB0_87:
	setp.ge.u32 	%p165, %r4617, %r4618;
$L__BB0_88:
	selp.b32 	%r268, %r258, %r250, %p165;
	selp.b32 	%r269, %r259, %r251, %p165;
	selp.b32 	%r270, %r260, %r252, %p165;
	selp.b32 	%r271, %r261, %r253, %p165;
	selp.b32 	%r272, %r262, %r254, %p165;
	selp.b32 	%r273, %r263, %r255, %p165;
	selp.b32 	%r274, %r264, %r256, %p165;
	selp.b32 	%r275, %r265, %r257, %p165;
	ld.shared.v4.u32 	{%r276, %r277, %r278, %r279}, [_ZZ6plinkoILj256ELj1048576EEvP10byte_arr_tILj32EEP9message_tmE14reduce_storage+128];
	ld.shared.v4.u32 	{%r280, %r281, %r282, %r283}, [_ZZ6plinkoILj256ELj1048576EEvP10byte_arr_tILj32EEP9message_tmE14reduce_storage+144];
	setp.ne.s32 	%p105, %r268, %r276;
	mov.u32 	%r4619, %r268;
	mov.u32 	%r4620, %r276;
	@%p105 bra 	$L__BB0_96;
	setp.ne.s32 	%p106, %r269, %r277;
	mov.u32 	%r4619, %r269;
	mov.u32 	%r4620, %r277;
	@%p106 bra 	$L__BB0_96;
	setp.ne.s32 	%p107, %r270, %r278;
	mov.u32 	%r4619, %r270;
	mov.u32 	%r4620, %r278;
	@%p107 bra 	$L__BB0_96;
	setp.ne.s32 	%p108, %r271, %r279;
	mov.u32 	%r4619, %r271;
	mov.u32 	%r4620, %r279;
	@%p108 bra 	$L__BB0_96;
	setp.ne.s32 	%p109, %r272, %r280;
	mov.u32 	%r4619, %r272;
	mov.u32 	%r4620, %r280;
	@%p109 bra 	$L__BB0_96;
	setp.ne.s32 	%p110, %r273, %r281;
	mov.u32 	%r4619, %r273;
	mov.u32 	%r4620, %r281;
	@%p110 bra 	$L__BB0_96;
	setp.ne.s32 	%p111, %r274, %r282;
	mov.u32 	%r4619, %r274;
	mov.u32 	%r4620, %r282;
	@%p111 bra 	$L__BB0_96;
	setp.eq.s32 	%p113, %r275, %r283;
	mov.pred 	%p166, -1;
	mov.u32 	%r4619, %r275;
	mov.u32 	%r4620, %r283;
	@%p113 bra 	$L__BB0_97;
$L__BB0_96:
	setp.ge.u32 	%p166, %r4619, %r4620;
$L__BB0_97:
	selp.b32 	%r286, %r276, %r268, %p166;
	selp.b32 	%r287, %r277, %r269, %p166;
	selp.b32 	%r288, %r278, %r270, %p166;
	selp.b32 	%r289, %r279, %r271, %p166;
	selp.b32 	%r290, %r280, %r272, %p166;
	selp.b32 	%r291, %r281, %r273, %p166;
	selp.b32 	%r292, %r282, %r274, %p166;
	selp.b32 	%r293, %r283, %r275, %p166;
	ld.shared.v4.u32 	{%r294, %r295, %r296, %r297}, [_ZZ6plinkoILj256ELj1048576EEvP10byte_arr_tILj32EEP9message_tmE14reduce_storage+160];
	ld.shared.v4.u32 	{%r298, %r299, %r300, %r301}, [_ZZ6plinkoILj256ELj1048576EEvP10byte_arr_tILj32EEP9message_tmE14reduce_storage+176];
	setp.ne.s32 	%p114, %r286, %r294;
	mov.u32 	%r4621, %r286;
	mov.u32 	%r4622, %r294;
	@%p114 bra 	$L__BB0_105;
	setp.ne.s32 	%p115, %r287, %r295;
	mov.u32 	%r4621, %r287;
	mov.u32 	%r4622, %r295;
	@%p115 bra 	$L__BB0_105;
	setp.ne.s32 	%p116, %r288, %r296;
	mov.u32 	%r4621, %r288;
	mov.u32 	%r4622, %r296;
	@%p116 bra 	$L__BB0_105;
	setp.ne.s32 	%p117, %r289, %r297;
	mov.u32 	%r4621, %r289;
	mov.u32 	%r4622, %r297;
	@%p117 bra 	$L__BB0_105;
	setp.ne.s32 	%p118, %r290, %r298;
	mov.u32 	%r4621, %r290;
	mov.u32 	%r4622, %r298;
	@%p118 bra 	$L__BB0_105;
	setp.ne.s32 	%p119, %r291, %r299;
	mov.u32 	%r4621, %r291;
	mov.u32 	%r4622, %r299;
	@%p119 bra 	$L__BB0_105;
	setp.ne.s32 	%p120, %r292, %r300;
	mov.u32 	%r4621, %r292;
	mov.u32 	%r4622, %r300;
	@%p120 bra 	$L__BB0_105;
	setp.eq.s32 	%p122, %r293, %r301;
	mov.pred 	%p167, -1;
	mov.u32 	%r4621, %r293;
	mov.u32 	%r4622, %r301;
	@%p122 bra 	$L__BB0_106;
$L__BB0_105:
	setp.ge.u32 	%p167, %r4621, %r4622;
$L__BB0_106:
	selp.b32 	%r304, %r294, %r286, %p167;
	selp.b32 	%r305, %r295, %r287, %p167;
	selp.b32 	%r306, %r296, %r288, %p167;
	selp.b32 	%r307, %r297, %r289, %p167;
	selp.b32 	%r308, %r298, %r290, %p167;
	selp.b32 	%r309, %r299, %r291, %p167;
	selp.b32 	%r310, %r300, %r292, %p167;
	selp.b32 	%r311, %r301, %r293, %p167;
	ld.shared.v4.u32 	{%r312, %r313, %r314, %r315}, [_ZZ6plinkoILj256ELj1048576EEvP10byte_arr_tILj32EEP9message_tmE14reduce_storage+192];
	ld.shared.v4.u32 	{%r316, %r317, %r318, %r319}, [_ZZ6plinkoILj256ELj1048576EEvP10byte_arr_tILj32EEP9message_tmE14reduce_storage+208];
	setp.ne.s32 	%p123, %r304, %r312;
	mov.u32 	%r4623, %r304;
	mov.u32 	%r4624, %r312;
	@%p123 bra 	$L__BB0_114;
	setp.ne.s32 	%p124, %r305, %r313;
	mov.u32 	%r4623, %r305;
	mov.u32 	%r4624, %r313;
	@%p124 bra 	$L__BB0_114;
	setp.ne.s32 	%p125, %r306, %r314;
	mov.u32 	%r4623, %r306;
	mov.u32 	%r4624, %r314;
	@%p125 bra 	$L__BB0_114;
	setp.ne.s32 	%p126, %r307, %r315;
	mov.u32 	%r4623, %r307;
	mov.u32 	%r4624, %r315;
	@%p126 bra 	$L__BB0_114;
	setp.ne.s32 	%p127, %r308, %r316;
	mov.u32 	%r4623, %r308;
	mov.u32 	%r4624, %r316;
	@%p127 bra 	$L__BB0_114;
	setp.ne.s32 	%p128, %r309, %r317;
	mov.u32 	%r4623, %r309;
	mov.u32 	%r4624, %r317;
	@%p128 bra 	$L__BB0_114;
	setp.ne.s32 	%p129, %r310, %r318;
	mov.u32 	%r4623, %r310;
	mov.u32 	%r4624, %r318;
	@%p129 bra 	$L__BB0_114;
	setp.eq.s32 	%p131, %r311, %r319;
	mov.pred 	%p168, -1;
	mov.u32 	%r4623, %r311;
	mov.u32 	%r4624, %r319;
	@%p131 bra 	$L__BB0_115;
$L__BB0_114:
	setp.ge.u32 	%p168, %r4623, %r4624;
$L__BB0_115:
	selp.b32 	%r322, %r312, %r304, %p168;
	selp.b32 	%r323, %r313, %r305, %p168;
	selp.b32 	%r324, %r314, %r306, %p168;
	selp.b32 	%r325, %r315, %r307, %p168;
	selp.b32 	%r326, %r316, %r308, %p168;
	selp.b32 	%r327, %r317, %r309, %p168;
	selp.b32 	%r328, %r318, %r310, %p168;
	selp.b32 	%r329, %r319, %r311, %p168;
	ld.shared.v4.u32 	{%r330, %r331, %r332, %r333}, [_ZZ6plinkoILj256ELj1048576EEvP10byte_arr_tILj32EEP9message_tmE14reduce_storage+224];
	ld.shared.v4.u32 	{%r334, %r335, %r336, %r337}, [_ZZ6plinkoILj256ELj1048576EEvP10byte_arr_tILj32EEP9message_tmE14reduce_storage+240];
	setp.ne.s32 	%p132, %r322, %r330;
	mov.u32 	%r4625, %r322;
	mov.u32 	%r4626, %r330;
	@%p132 bra 	$L__BB0_123;
	setp.ne.s32 	%p133, %r323, %r331;
	mov.u32 	%r4625, %r323;
	mov.u32 	%r4626, %r331;
	@%p133 bra 	$L__BB0_123;
	setp.ne.s32 	%p134, %r324, %r332;
	mov.u32 	%r4625, %r324;
	mov.u32 	%r4626, %r332;
	@%p134 bra 	$L__BB0_123;
	setp.ne.s32 	%p135, %r325, %r333;
	mov.u32 	%r4625, %r325;
	mov.u32 	%r4626, %r333;
	@%p135 bra 	$L__BB0_123;
	setp.ne.s32 	%p136, %r326, %r334;
	mov.u32 	%r4625, %r326;
	mov.u32 	%r4626, %r334;
	@%p136 bra 	$L__BB0_123;
	setp.ne.s32 	%p137, %r327, %r335;
	mov.u32 	%r4625, %r327;
	mov.u32 	%r4626, %r335;
	@%p137 bra 	$L__BB0_123;
	setp.ne.s32 	%p138, %r328, %r336;
	mov.u32 	%r4625, %r328;
	mov.u32 	%r4626, %r336;
	@%p138 bra 	$L__BB0_123;
	setp.eq.s32 	%p140, %r329, %r337;
	mov.pred 	%p169, -1;
	mov.u32 	%r4625, %r329;
	mov.u32 	%r4626, %r337;
	@%p140 bra 	$L__BB0_124;
$L__BB0_123:
	setp.ge.u32 	%p169, %r4625, %r4626;
$L__BB0_124:
	selp.b32 	%r340, %r330, %r322, %p169;
	selp.b32 	%r341, %r331, %r323, %p169;
	selp.b32 	%r342, %r332, %r324, %p169;
	selp.b32 	%r343, %r333, %r325, %p169;
	selp.b32 	%r344, %r334, %r326, %p169;
	selp.b32 	%r345, %r335, %r327, %p169;
	selp.b32 	%r346, %r336, %r328, %p169;
	selp.b32 	%r347, %r337, %r329, %p169;
	ld.shared.v4.u32 	{%r348, %r349, %r350, %r351}, [_ZZ6plinkoILj256ELj1048576EEvP10byte_arr_tILj32EEP9message_tmE14reduce_storage+256];
	ld.shared.v4.u32 	{%r352, %r353, %r354, %r355}, [_ZZ6plinkoILj256ELj1048576EEvP10byte_arr_tILj32EEP9message_tmE14reduce_storage+272];
	setp.ne.s32 	%p141, %r340, %r348;
	mov.u32 	%r4627, %r340;
	mov.u32 	%r4628, %r348;
	@%p141 bra 	$L__BB0_132;
	setp.ne.s32 	%p142, %r341, %r349;
	mov.u32 	%r4627, %r341;
	mov.u32 	%r4628, %r349;
	@%p142 bra 	$L__BB0_132;
	setp.ne.s32 	%p143, %r342, %r350;
	mov.u32 	%r4627, %r342;
	mov.u32 	%r4628, %r350;
	@%p143 bra 	$L__BB0_132;
	setp.ne.s32 	%p144, %r343, %r351;
	mov.u32 	%r4627, %r343;
	mov.u32 	%r4628, %r351;
	@%p144 bra 	$L__BB0_132;
	setp.ne.s32 	%p145, %r344, %r352;
	mov.u32 	%r4627, %r344;
	mov.u32 	%r4628, %r352;
	@%p145 bra 	$L__BB0_132;
	setp.ne.s32 	%p146, %r345, %r353;
	mov.u32 	%r4627, %r345;
	mov.u32 	%r4628, %r353;
	@%p146 bra 	$L__BB0_132;
	setp.ne.s32 	%p147, %r346, %r354;
	mov.u32 	%r4627, %r346;
	mov.u32 	%r4628, %r354;
	@%p147 bra 	$L__BB0_132;
	setp.eq.s32 	%p149, %r347, %r355;
	mov.pred 	%p170, -1;
	mov.u32 	%r4627, %r347;
	mov.u32 	%r4628, %r355;
	@%p149 bra 	$L__BB0_133;
$L__BB0_132:
	setp.ge.u32 	%p170, %r4627, %r4628;
$L__BB0_133:
	selp.b32 	%r4577, %r348, %r340, %p170;
	selp.b32 	%r4578, %r349, %r341, %p170;
	selp.b32 	%r4579, %r350, %r342, %p170;
	selp.b32 	%r4580, %r351, %r343, %p170;
	selp.b32 	%r4581, %r352, %r344, %p170;
	selp.b32 	%r4582, %r353, %r345, %p170;
	selp.b32 	%r4583, %r354, %r346, %p170;
	selp.b32 	%r4584, %r355, %r347, %p170;
$L__BB0_134:
	setp.ne.s32 	%p150, %r1, 0;
	@%p150 bra 	$L__BB0_136;
	mul.wide.u32 	%rd26, %r2, 32;
	add.s64 	%rd27, %rd2, %rd26;
	st.global.v8.u32 	[%rd27], {%r4577, %r4578, %r4579, %r4580, %r4581, %r4582, %r4583, %r4584};
$L__BB0_136:
	bar.sync 	0;
	mul.wide.u32 	%rd28, %r2, 32;
	add.s64 	%rd6, %rd2, %rd28;
	ld.global.u32 	%r4517, [%rd6];
	setp.ne.s32 	%p151, %r4517, %r4544;
	@%p151 bra 	$L__BB0_145;
	ld.global.u32 	%r4518, [%rd6+4];
	setp.ne.s32 	%p152, %r4518, %r4250;
	@%p152 bra 	$L__BB0_145;
	ld.global.u32 	%r4519, [%rd6+8];
	setp.ne.s32 	%p153, %r4519, %r4255;
	@%p153 bra 	$L__BB0_145;
	ld.global.u32 	%r4520, [%rd6+12];
	setp.ne.s32 	%p154, %r4520, %r4260;
	@%p154 bra 	$L__BB0_145;
	ld.global.u32 	%r4521, [%rd6+16];
	setp.ne.s32 	%p155, %r4521, %r4265;
	@%p155 bra 	$L__BB0_145;
	ld.global.u32 	%r4522, [%rd6+20];
	setp.ne.s32 	%p156, %r4522, %r4270;
	@%p156 bra 	$L__BB0_145;
	ld.global.u32 	%r4523, [%rd6+24];
	setp.ne.s32 	%p157, %r4523, %r4275;
	@%p157 bra 	$L__BB0_145;
	ld.global.u32 	%r4524, [%rd6+28];
	setp.ne.s32 	%p158, %r4524, %r4280;
	@%p158 bra 	$L__BB0_145;
	mul.wide.u32 	%rd29, %r2, 64;
	add.s64 	%rd30, %rd1, %rd29;
	st.global.v8.u32 	[%rd30], {%r4540, %r4541, %r4542, %r4543, %r4539, %r4538, %r4537, %r4536};
	st.global.v8.u32 	[%rd30+32], {%r4535, %r4534, %r4533, %r4532, %r4531, %r4530, %r4529, %r4528};
$L__BB0_145:
	ret;

}


// ===== COMPILED SASS (sm_100) =====

	.target	sm_100

	.elftype	@"ET_EXEC"


//--------------------- .note.nv.tkinfo           --------------------------
	.section	.note.nv.tkinfo,"",@"SHT_NOTE"
	.sectionflags	@"SHF_NOTE_NV_TKINFO"
	.tkinfo
        /*0018*/ 	.word	0x00000002
        /*0030*/ 	.string	""
        /*0030*/ 	.string	"ptxas"
        /*0030*/ 	.string	"Cuda compilation tools, release 13.0, V13.0.88"
        /*0030*/ 	.string	"Build cuda_13.0.r13.0/compiler.36424714_0"
        /*0030*/ 	.string	"-arch sm_100 -m 64 "



//--------------------- .note.nv.cuinfo           --------------------------
	.section	.note.nv.cuinfo,"",@"SHT_NOTE"
	.sectionflags	@"SHF_NOTE_NV_CUINFO"
        /*0018*/ 	.short	0x0002
        /*001a*/ 	.short	0x0064
        /*001c*/ 	.short	0x0082
	.zero		2


//--------------------- .nv.info                  --------------------------
	.section	.nv.info,"",@"SHT_CUDA_INFO"
	.align	4


	//----- nvinfo : EIATTR_REGCOUNT
	.align		4
        /*0000*/ 	.byte	0x04, 0x2f
        /*0002*/ 	.short	(.L_32 - .L_31)
	.align		4
.L_31:
        /*0004*/ 	.word	index@(_Z6plinkoILj256ELj1048576EEvP10byte_arr_tILj32EEP9message_tm)
        /*0008*/ 	.word	0x00000075


	//----- nvinfo : EIATTR_FRAME_SIZE
	.align		4
.L_32:
        /*000c*/ 	.byte	0x04, 0x11
        /*000e*/ 	.short	(.L_34 - .L_33)
	.align		4
.L_33:
        /*0010*/ 	.word	index@(_Z6plinkoILj256ELj1048576EEvP10byte_arr_tILj32EEP9message_tm)
        /*0014*/ 	.word	0x00000000


	//----- nvinfo : EIATTR_MIN_STACK_SIZE
	.align		4
.L_34:
        /*0018*/ 	.byte	0x04, 0x12
        /*001a*/ 	.short	(.L_36 - .L_35)
	.align		4
.L_35:
        /*001c*/ 	.word	index@(_Z6plinkoILj256ELj1048576EEvP10byte_arr_tILj32EEP9message_tm)
        /*0020*/ 	.word	0x00000000
.L_36:


//--------------------- .nv.compat                --------------------------
	.section	.nv.compat,"",@"SHT_CUDA_COMPAT_INFO"
	.align	4
        /*0000*/ 	.byte	0x02, 0x09, 0x00, 0x00, 0x02, 0x02, 0x01, 0x00, 0x02, 0x05, 0x05, 0x00, 0x03, 0x07, 0x01, 0x01
        /*0010*/ 	.byte	0x02, 0x03, 0x00, 0x00, 0x02, 0x06, 0x01, 0x00, 0x04, 0x0b, 0x08, 0x00, 0x09, 0x00, 0x00, 0x00
        /*0020*/ 	.byte	0x00, 0x00, 0x00, 0x00


//--------------------- .nv.info._Z6plinkoILj256ELj1048576EEvP10byte_arr_tILj32EEP9message_tm --------------------------
	.section	.nv.info._Z6plinkoILj256ELj1048576EEvP10byte_arr_tILj32EEP9message_tm,"",@"SHT_CUDA_INFO"
	.sectionflags	@""
	.align	4


	//----- nvinfo : EIATTR_CUDA_API_VERSION
	.align		4
        /*0000*/ 	.byte	0x04, 0x37
        /*0002*/ 	.short	(.L_38 - .L_37)
.L_37:
        /*0004*/ 	.word	0x00000082


	//----- nvinfo : EIATTR_KPARAM_INFO
	.align		4
.L_38:
        /*0008*/ 	.byte	0x04, 0x17
        /*000a*/ 	.short	(.L_40 - .L_39)
.L_39:
        /*000c*/ 	.word	0x00000000
        /*0010*/ 	.short	0x0002
        /*0012*/ 	.short	0x0010
        /*0014*/ 	.byte	0x00, 0xf0, 0x21, 0x00


	//----- nvinfo : EIATTR_KPARAM_INFO
	.align		4
.L_40:
        /*0018*/ 	.byte	0x04, 0x17
        /*001a*/ 	.short	(.L_42 - .L_41)
.L_41:
        /*001c*/ 	.word	0x00000000
        /*0020*/ 	.short	0x0001
        /*0022*/ 	.short	0x0008
        /*0024*/ 	.byte	0x00, 0xf5, 0x21, 0x00


	//----- nvinfo : EIATTR_KPARAM_INFO
	.align		4
.L_42:
        /*0028*/ 	.byte	0x04, 0x17
        /*002a*/ 	.short	(.L_44 - .L_43)
.L_43:
        /*002c*/ 	.word	0x00000000
        /*0030*/ 	.short	0x0000
        /*0032*/ 	.short	0x0000
        /*0034*/ 	.byte	0x00, 0xf5, 0x21, 0x00


	//----- nvinfo : EIATTR_SPARSE_MMA_MASK
	.align		4
.L_44:
        /*0038*/ 	.byte	0x03, 0x50
        /*003a*/ 	.short	0x0000


	//----- nvinfo : EIATTR_MAXREG_COUNT
	.align		4
        /*003c*/ 	.byte	0x03, 0x1b
        /*003e*/ 	.short	0x00ff


	//----- nvinfo : EIATTR_NUM_BARRIERS
	.align		4
        /*0040*/ 	.byte	0x02, 0x4c
        /*0042*/ 	.byte	0x01
	.zero		1


	//----- nvinfo : EIATTR_MERCURY_ISA_VERSION
	.align		4
        /*0044*/ 	.byte	0x03, 0x5f
        /*0046*/ 	.short	0x0101


	//----- nvinfo : EIATTR_COOP_GROUP_MASK_REGIDS
	.align		4
        /*0048*/ 	.byte	0x04, 0x29
        /*004a*/ 	.short	(.L_46 - .L_45)


	//   ....[0]....
.L_45:
        /*004c*/ 	.word	0xffffffff


	//   ....[1]....
        /*0050*/ 	.word	0xffffffff


	//   ....[2]....
        /*0054*/ 	.word	0xffffffff


	//   ....[3]....
        /*0058*/ 	.word	0xffffffff


	//   ....[4]....
        /*005c*/ 	.word	0xffffffff


	//   ....[5]....
        /*0060*/ 	.word	0xffffffff


	//   ....[6]....
        /*0064*/ 	.word	0xffffffff


	//   ....[7]....
        /*0068*/ 	.word	0xffffffff


	//   ....[8]....
        /*006c*/ 	.word	0xffffffff


	//   ....[9]....
        /*0070*/ 	.word	0xffffffff


	//   ....[10]....
        /*0074*/ 	.word	0xffffffff


	//   ....[11]....
        /*0078*/ 	.word	0xffffffff


	//   ....[12]....
        /*007c*/ 	.word	0xffffffff


	//   ....[13]....
        /*0080*/ 	.word	0xffffffff


	//   ....[14]....
        /*0084*/ 	.word	0xffffffff


	//   ....[15]....
        /*0088*/ 	.word	0xffffffff


	//   ....[16]....
        /*008c*/ 	.word	0xffffffff


	//   ....[17]....
        /*0090*/ 	.word	0xffffffff


	//   ....[18]....
        /*0094*/ 	.word	0xffffffff


	//   ....[19]....
        /*0098*/ 	.word	0xffffffff


	//   ....[20]....
        /*009c*/ 	.word	0xffffffff


	//   ....[21]....
        /*00a0*/ 	.word	0xffffffff


	//   ....[22]....
        /*00a4*/ 	.word	0xffffffff


	//   ....[23]....
        /*00a8*/ 	.word	0xffffffff


	//   ....[24]....
        /*00ac*/ 	.word	0xffffffff


	//   ....[25]....
        /*00b0*/ 	.word	0xffffffff


	//   ....[26]....
        /*00b4*/ 	.word	0xffffffff


	//   ....[27]....
        /*00b8*/ 	.word	0xffffffff


	//   ....[28]....
        /*00bc*/ 	.word	0xffffffff


	//   ....[29]....
        /*00c0*/ 	.word	0xffffffff


	//   ....[30]....
        /*00c4*/ 	.word	0xffffffff


	//   ....[31]....
        /*00c8*/ 	.word	0xffffffff


	//   ....[32]....
        /*00cc*/ 	.word	0xffffffff


	//   ....[33]....
        /*00d0*/ 	.word	0xffffffff


	//   ....[34]....
        /*00d4*/ 	.word	0xffffffff


	//   ....[35]....
        /*00d8*/ 	.word	0xffffffff


	//   ....[36]....
        /*00dc*/ 	.word	0xffffffff


	//   ....[37]....
        /*00e0*/ 	.word	0xffffffff


	//   ....[38]....
        /*00e4*/ 	.word	0xffffffff


	//   ....[39]....
        /*00e8*/ 	.word	0xffffffff


	//----- nvinfo : EIATTR_COOP_GROUP_INSTR_OFFSETS
	.align		4
.L_46:
        /*00ec*/ 	.byte	0x04, 0x28
        /*00ee*/ 	.short	(.L_48 - .L_47)


	//   ....[0]....
.L_47:
        /*00f0*/ 	.word	0x00006790


	//   ....[1]....
        /*00f4*/ 	.word	0x00006920


	//   ....[2]....
        /*00f8*/ 	.word	0x00006990


	//   ....[3]....
        /*00fc*/ 	.word	0x000069c0


	//   ....[4]....
        /*0100*/ 	.word	0x000069f0


	//   ....[5]....
        /*0104*/ 	.word	0x00006a20


	//   ....[6]....
        /*0108*/ 	.word	0x00006a50


	//   ....[7]....
        /*010c*/ 	.word	0x00006a80


	//   ....[8]....
        /*0110*/ 	.word	0x00006d80


	//   ....[9]....
        /*0114*/ 	.word	0x00006da0


	//   ....[10]....
        /*0118*/ 	.word	0x00006db0


	//   ....[11]....
        /*011c*/ 	.word	0x00006dc0


	//   ....[12]....
        /*0120*/ 	.word	0x00006dd0


	//   ....[13]....
        /*0124*/ 	.word	0x00006de0


	//   ....[14]....
        /*0128*/ 	.word	0x00006df0


	//   ....[15]....
        /*012c*/ 	.word	0x00006e00


	//   ....[16]....
        /*0130*/ 	.word	0x00007100


	//   ....[17]....
        /*0134*/ 	.word	0x00007120


	//   ....[18]....
        /*0138*/ 	.word	0x00007130


	//   ....[19]....
        /*013c*/ 	.word	0x00007140


	//   ....[20]....
        /*0140*/ 	.word	0x00007150


	//   ....[21]....
        /*0144*/ 	.word	0x00007160


	//   ....[22]....
        /*0148*/ 	.word	0x00007170


	//   ....[23]....
        /*014c*/ 	.word	0x00007180


	//   ....[24]....
        /*0150*/ 	.word	0x00007480


	//   ....[25]....
        /*0154*/ 	.word	0x000074a0


	//   ....[26]....
        /*0158*/ 	.word	0x000074b0


	//   ....[27]....
        /*015c*/ 	.word	0x000074c0


	//   ....[28]....
        /*0160*/ 	.word	0x000074d0


	//   ....[29]....
        /*0164*/ 	.word	0x000074e0


	//   ....[30]....
        /*0168*/ 	.word	0x000074f0


	//   ....[31]....
        /*016c*/ 	.word	0x00007500


	//   ....[32]....
        /*0170*/ 	.word	0x00007800


	//   ....[33]....
        /*0174*/ 	.word	0x00007820


	//   ....[34]....
        /*0178*/ 	.word	0x00007830


	//   ....[35]....
        /*017c*/ 	.word	0x00007840


	//   ....[36]....
        /*0180*/ 	.word	0x00007850


	//   ....[37]....
        /*0184*/ 	.word	0x00007860


	//   ....[38]....
        /*0188*/ 	.word	0x00007870


	//   ....[39]....
        /*018c*/ 	.word	0x00007880


	//----- nvinfo : EIATTR_VRC_CTA_INIT_COUNT
	.align		4
.L_48:
        /*0190*/ 	.byte	0x02, 0x4a
	.zero		1
	.zero		1


	//----- nvinfo : EIATTR_EXIT_INSTR_OFFSETS
	.align		4
        /*0194*/ 	.byte	0x04, 0x1c
        /*0196*/ 	.short	(.L_50 - .L_49)


	//   ....[0]....
.L_49:
        /*0198*/ 	.word	0x000090f0


	//   ....[1]....
        /*019c*/ 	.word	0x00009120


	//   ....[2]....
        /*01a0*/ 	.word	0x00009150


	//   ....[3]....
        /*01a4*/ 	.word	0x00009180


	//   ....[4]....
        /*01a8*/ 	.word	0x000091b0


	//   ....[5]....
        /*01ac*/ 	.word	0x000091e0


	//   ....[6]....
        /*01b0*/ 	.word	0x00009210


	//   ....[7]....
        /*01b4*/ 	.word	0x00009240


	//   ....[8]....
        /*01b8*/ 	.word	0x00009290


	//----- nvinfo : EIATTR_MAX_THREADS
	.align		4
.L_50:
        /*01bc*/ 	.byte	0x04, 0x05
        /*01be*/ 	.short	(.L_52 - .L_51)
.L_51:
        /*01c0*/ 	.word	0x00000100
        /*01c4*/ 	.word	0x00000001
        /*01c8*/ 	.word	0x00000001


	//----- nvinfo : EIATTR_CRS_STACK_SIZE
	.align		4
.L_52:
        /*01cc*/ 	.byte	0x04, 0x1e
        /*01ce*/ 	.short	(.L_54 - .L_53)
.L_53:
        /*01d0*/ 	.word	0x00000000


	//----- nvinfo : EIATTR_CBANK_PARAM_SIZE
	.align		4
.L_54:
        /*01d4*/ 	.byte	0x03, 0x19
        /*01d6*/ 	.short	0x0018


	//----- nvinfo : EIATTR_PARAM_CBANK
	.align		4
        /*01d8*/ 	.byte	0x04, 0x0a
        /*01da*/ 	.short	(.L_56 - .L_55)
	.align		4
.L_55:
        /*01dc*/ 	.word	index@(.nv.constant0._Z6plinkoILj256ELj1048576EEvP10byte_arr_tILj32EEP9message_tm)
        /*01e0*/ 	.short	0x0380
        /*01e2*/ 	.short	0x0018


	//----- nvinfo : EIATTR_SW_WAR
	.align		4
.L_56:
        /*01e4*/ 	.byte	0x04, 0x36
        /*01e6*/ 	.short	(.L_58 - .L_57)
.L_57:
        /*01e8*/ 	.word	0x00000008
.L_58:


//--------------------- .nv.callgraph             --------------------------
	.section	.nv.callgraph,"",@"SHT_CUDA_CALLGRAPH"
	.align	4
	.sectionentsize	8
	.align		4
        /*0000*/ 	.word	0x00000000
	.align		4
        /*0004*/ 	.word	0xffffffff
	.align		4
        /*0008*/ 	.word	0x00000000
	.align		4
        /*000c*/ 	.word	0xfffffffe
	.align		4
        /*0010*/ 	.word	0x00000000
	.align		4
        /*0014*/ 	.word	0xfffffffd
	.align		4
        /*0018*/ 	.word	0x00000000
	.align		4
        /*001c*/ 	.word	0xfffffffc


//--------------------- .nv.constant4             --------------------------
	.section	.nv.constant4,"a",@progbits
	.align	8
	.align		8
.nv.constant4:
        /*0000*/ 	.dword	chars
	.align		8
        /*0008*/ 	.dword	k
	.align		8
        /*0010*/ 	.dword	hash0
	.align		8
        /*0018*/ 	.dword	_ZN34_INTERNAL_bdf2037e_4_k_cu_b8b7b2f04cuda3std3__45__cpo5beginE
	.align		8
        /*0020*/ 	.dword	_ZN34_INTERNAL_bdf2037e_4_k_cu_b8b7b2f04cuda3std3__45__cpo3endE
	.align		8
        /*0028*/ 	.dword	_ZN34_INTERNAL_bdf2037e_4_k_cu_b8b7b2f04cuda3std3__45__cpo6cbeginE
	.align		8
        /*0030*/ 	.dword	_ZN34_INTERNAL_bdf2037e_4_k_cu_b8b7b2f04cuda3std3__45__cpo4cendE
	.align		8
        /*0038*/ 	.dword	_ZN34_INTERNAL_bdf2037e_4_k_cu_b8b7b2f04cuda3std3__45__cpo6rbeginE
	.align		8
        /*0040*/ 	.dword	_ZN34_INTERNAL_bdf2037e_4_k_cu_b8b7b2f04cuda3std3__45__cpo4rendE
	.align		8
        /*0048*/ 	.dword	_ZN34_INTERNAL_bdf2037e_4_k_cu_b8b7b2f04cuda3std3__45__cpo7crbeginE
	.align		8
        /*0050*/ 	.dword	_ZN34_INTERNAL_bdf2037e_4_k_cu_b8b7b2f04cuda3std3__45__cpo5crendE
	.align		8
        /*0058*/ 	.dword	_ZN34_INTERNAL_bdf2037e_4_k_cu_b8b7b2f04cuda3std3__436_GLOBAL__N__bdf2037e_4_k_cu_b8b7b2f06ignoreE
	.align		8
        /*0060*/ 	.dword	_ZN34_INTERNAL_bdf2037e_4_k_cu_b8b7b2f04cuda3std3__419piecewise_constructE
	.align		8
        /*0068*/ 	.dword	_ZN34_INTERNAL_bdf2037e_4_k_cu_b8b7b2f04cuda3std3__48in_placeE
	.align		8
        /*0070*/ 	.dword	_ZN34_INTERNAL_bdf2037e_4_k_cu_b8b7b2f04cuda3std3__420unreachable_sentinelE
	.align		8
        /*0078*/ 	.dword	_ZN34_INTERNAL_bdf2037e_4_k_cu_b8b7b2f04cuda3std6ranges3__45__cpo4swapE
	.align		8
        /*0080*/ 	.dword	_ZN34_INTERNAL_bdf2037e_4_k_cu_b8b7b2f04cuda3std6ranges3__45__cpo9iter_moveE
	.align		8
        /*0088*/ 	.dword	_ZN34_INTERNAL_bdf2037e_4_k_cu_b8b7b2f04cuda3std6ranges3__45__cpo5beginE
	.align		8
        /*0090*/ 	.dword	_ZN34_INTERNAL_bdf2037e_4_k_cu_b8b7b2f04cuda3std6ranges3__45__cpo3endE
	.align		8
        /*0098*/ 	.dword	_ZN34_INTERNAL_bdf2037e_4_k_cu_b8b7b2f04cuda3std6ranges3__45__cpo6cbeginE
	.align		8
        /*00a0*/ 	.dword	_ZN34_INTERNAL_bdf2037e_4_k_cu_b8b7b2f04cuda3std6ranges3__45__cpo4cendE
	.align		8
        /*00a8*/ 	.dword	_ZN34_INTERNAL_bdf2037e_4_k_cu_b8b7b2f04cuda3std6ranges3__45__cpo7advanceE
	.align		8
        /*00b0*/ 	.dword	_ZN34_INTERNAL_bdf2037e_4_k_cu_b8b7b2f04cuda3std6ranges3__45__cpo9iter_swapE
	.align		8
        /*00b8*/ 	.dword	_ZN34_INTERNAL_bdf2037e_4_k_cu_b8b7b2f04cuda3std6ranges3__45__cpo4nextE
	.align		8
        /*00c0*/ 	.dword	_ZN34_INTERNAL_bdf2037e_4_k_cu_b8b7b2f04cuda3std6ranges3__45__cpo4prevE
	.align		8
        /*00c8*/ 	.dword	_ZN34_INTERNAL_bdf2037e_4_k_cu_b8b7b2f04cuda3std6ranges3__45__cpo4dataE
	.align		8
        /*00d0*/ 	.dword	_ZN34_INTERNAL_bdf2037e_4_k_cu_b8b7b2f04cuda3std6ranges3__45__cpo5cdataE
	.align		8
        /*00d8*/ 	.dword	_ZN34_INTERNAL_bdf2037e_4_k_cu_b8b7b2f04cuda3std6ranges3__45__cpo4sizeE
	.align		8
        /*00e0*/ 	.dword	_ZN34_INTERNAL_bdf2037e_4_k_cu_b8b7b2f04cuda3std6ranges3__45__cpo5ssizeE
	.align		8
        /*00e8*/ 	.dword	_ZN34_INTERNAL_bdf2037e_4_k_cu_b8b7b2f04cuda3std6ranges3__45__cpo8distanceE
	.align		8
        /*00f0*/ 	.dword	_ZN34_INTERNAL_bdf2037e_4_k_cu_b8b7b2f06thrust24THRUST_300001_SM_1000_NS6system6detail10sequential3seqE


//--------------------- .text._Z6plinkoILj256ELj1048576EEvP10byte_arr_tILj32EEP9message_tm --------------------------
	.section	.text._Z6plinkoILj256ELj1048576EEvP10byte_arr_tILj32EEP9message_tm,"ax",@progbits
	.align	128
        .global         _Z6plinkoILj256ELj1048576EEvP10byte_arr_tILj32EEP9message_tm
        .type           _Z6plinkoILj256ELj1048576EEvP10byte_arr_tILj32EEP9message_tm,@function
        .size           _Z6plinkoILj256ELj1048576EEvP10byte_arr_tILj32EEP9message_tm,(.L_x_54 - _Z6plinkoILj256ELj1048576EEvP10byte_arr_tILj32EEP9message_tm)
        .other          _Z6plinkoILj256ELj1048576EEvP10byte_arr_tILj32EEP9message_tm,@"STO_CUDA_ENTRY STV_DEFAULT"
_Z6plinkoILj256ELj1048576EEvP10byte_arr_tILj32EEP9message_tm:
.text._Z6plinkoILj256ELj1048576EEvP10byte_arr_tILj32EEP9message_tm:
[----:B------:R-:W-:Y:S08]  /*0000*/  LDC R1, c[0x0][0x37c] ;  /* 0x0000df00ff017b82 */ /* 0x000ff00000000800 */
[----:B------:R-:W0:Y:S01]  /*0010*/  LDC.64 R2, c[0x0][0x388] ;  /* 0x0000e200ff027b82 */ /* 0x000e220000000a00 */
[----:B------:R-:W0:Y:S01]  /*0020*/  LDCU.64 UR6, c[0x0][0x358] ;  /* 0x00006b00ff0677ac */ /* 0x000e220008000a00 */
[----:B------:R-:W1:Y:S01]  /*0030*/  S2R R48, SR_TID.X ;  /* 0x0000000000307919 */ /* 0x000e620000002100 */
[----:B------:R-:W1:Y:S01]  /*0040*/  S2R R49, SR_CTAID.X ;  /* 0x0000000000317919 */ /* 0x000e620000002500 */
[----:B------:R-:W1:Y:S01]  /*0050*/  LDCU UR4, c[0x0][0x360] ;  /* 0x00006c00ff0477ac */ /* 0x000e620008000800 */
[----:B------:R-:W-:-:S02]  /*0060*/  IMAD.MOV.U32 R52, RZ, RZ, 0xff ;  /* 0x000000ffff347424 */ /* 0x000fc400078e00ff */
[----:B------:R-:W-:Y:S01]  /*0070*/  IMAD.MOV.U32 R53, RZ, RZ, 0xff ;  /* 0x000000ffff357424 */ /* 0x000fe200078e00ff */
[----:B------:R-:W2:Y:S01]  /*0080*/  LDCU.64 UR8, c[0x4][URZ] ;  /* 0x01000000ff0877ac */ /* 0x000ea20008000a00 */
[----:B0-----:R-:W3:Y:S04]  /*0090*/  LDG.E R8, desc[UR6][R2.64] ;  /* 0x0000000602087981 */ /* 0x001ee8000c1e1900 */
[----:B------:R-:W4:Y:S04]  /*00a0*/  LDG.E R9, desc[UR6][R2.64+0x4] ;  /* 0x0000040602097981 */ /* 0x000f28000c1e1900 */
[----:B------:R-:W5:Y:S04]  /*00b0*/  LDG.E R10, desc[UR6][R2.64+0x8] ;  /* 0x00000806020a7981 */ /* 0x000f68000c1e1900 */
[----:B------:R-:W2:Y:S04]  /*00c0*/  LDG.E R6, desc[UR6][R2.64+0x38] ;  /* 0x0000380602067981 */ /* 0x000ea8000c1e1900 */
        /* <DEDUP_REMOVED lines=9> */
[----:B------:R0:W2:Y:S01]  /*0160*/  LDG.E R5, desc[UR6][R2.64+0x34] ;  /* 0x0000340602057981 */ /* 0x0000a2000c1e1900 */
[----:B-1----:R-:W-:-:S02]  /*0170*/  IMAD R81, R49, UR4, R48 ;  /* 0x0000000431517c24 */ /* 0x002fc4000f8e0230 */
[----:B------:R-:W-:Y:S02]  /*0180*/  IMAD.MOV.U32 R54, RZ, RZ, 0xff ;  /* 0x000000ffff367424 */ /* 0x000fe400078e00ff */
[----:B------:R-:W-:Y:S02]  /*0190*/  IMAD.MOV.U32 R55, RZ, RZ, 0xff ;  /* 0x000000ffff377424 */ /* 0x000fe400078e00ff */
[----:B------:R-:W-:Y:S02]  /*01a0*/  IMAD.MOV.U32 R56, RZ, RZ, 0xff ;  /* 0x000000ffff387424 */ /* 0x000fe400078e00ff */
[----:B------:R-:W-:Y:S02]  /*01b0*/  IMAD.MOV.U32 R57, RZ, RZ, 0xff ;  /* 0x000000ffff397424 */ /* 0x000fe400078e00ff */
[----:B------:R-:W-:Y:S02]  /*01c0*/  IMAD.MOV.U32 R58, RZ, RZ, 0xff ;  /* 0x000000ffff3a7424 */ /* 0x000fe400078e00ff */
[----:B------:R-:W-:-:S02]  /*01d0*/  IMAD.MOV.U32 R59, RZ, RZ, 0xff ;  /* 0x000000ffff3b7424 */ /* 0x000fc400078e00ff */
        /* <DEDUP_REMOVED lines=20> */
[----:B------:R-:W-:Y:S02]  /*0320*/  IMAD.MOV.U32 R50, RZ, RZ, RZ ;  /* 0x000000ffff327224 */ /* 0x000fe400078e00ff */
[----:B------:R-:W-:Y:S02]  /*0330*/  IMAD.MOV.U32 R87, RZ, RZ, -0x1 ;  /* 0xffffffffff577424 */ /* 0x000fe400078e00ff */
[----:B------:R-:W-:Y:S02]  /*0340*/  IMAD.MOV.U32 R51, RZ, RZ, -0x1 ;  /* 0xffffffffff337424 */ /* 0x000fe400078e00ff */
[----:B------:R-:W-:Y:S01]  /*0350*/  IMAD.SHL.U32 R81, R81, 0x100000, RZ ;  /* 0x0010000051517824 */ /* 0x000fe200078e00ff */
[----:B------:R-:W-:Y:S01]  /*0360*/  UMOV UR4, URZ ;  /* 0x000000ff00047c82 */ /* 0x000fe20008000000 */
[----:B---3--:R-:W-:-:S05]  /*0370*/  PRMT R15, R8, 0x123, RZ ;  /* 0x00000123080f7816 */ /* 0x008fca00000000ff */
[C---:B------:R-:W-:Y:S02]  /*0380*/  VIADD R0, R15.reuse, 0x3587272b ;  /* 0x3587272b0f007836 */ /* 0x040fe40000000000 */
[----:B------:R-:W-:-:S03]  /*0390*/  VIADD R27, R15, 0x98c7e2a2 ;  /* 0x98c7e2a20f1b7836 */ /* 0x000fc60000000000 */
[----:B------:R-:W-:Y:S02]  /*03a0*/  IADD3 R20, PT, PT, -R0, -0x6340bb78, RZ ;  /* 0x9cbf448800147810 */ /* 0x000fe40007ffe1ff */
[C-C-:B------:R-:W-:Y:S02]  /*03b0*/  SHF.R.W.U32 R0, R27.reuse, 0x6, R27.reuse ;  /* 0x000000061b007819 */ /* 0x140fe40000001e1b */
[C-C-:B------:R-:W-:Y:S02]  /*03c0*/  SHF.R.W.U32 R21, R27.reuse, 0xb, R27.reuse ;  /* 0x0000000b1b157819 */ /* 0x140fe40000001e1b */
[----:B------:R-:W-:Y:S02]  /*03d0*/  SHF.R.W.U32 R16, R27, 0x19, R27 ;  /* 0x000000191b107819 */ /* 0x000fe40000001e1b */
[----:B------:R-:W-:Y:S02]  /*03e0*/  LOP3.LUT R20, R20, 0x9b05688c, RZ, 0xc0, !PT ;  /* 0x9b05688c14147812 */ /* 0x000fe400078ec0ff */
[----:B------:R-:W-:-:S02]  /*03f0*/  LOP3.LUT R21, R16, R21, R0, 0x96, !PT ;  /* 0x0000001510157212 */ /* 0x000fc400078e9600 */
[----:B----4-:R-:W-:Y:S02]  /*0400*/  PRMT R16, R9, 0x123, RZ ;  /* 0x0000012309107816 */ /* 0x010fe400000000ff */
[----:B------:R-:W-:-:S04]  /*0410*/  LOP3.LUT R20, R20, 0x510e527f, R27, 0xf8, !PT ;  /* 0x510e527f14147812 */ /* 0x000fc800078ef81b */
[----:B------:R-:W-:-:S04]  /*0420*/  IADD3 R24, PT, PT, R20, R16, R21 ;  /* 0x0000001014187210 */ /* 0x000fc80007ffe015 */
[C---:B------:R-:W-:Y:S01]  /*0430*/  IADD3 R20, PT, PT, -R24.reuse, -0x4d2a11af, RZ ;  /* 0xb2d5ee5118147810 */ /* 0x040fe20007ffe1ff */
[----:B------:R-:W-:Y:S02]  /*0440*/  VIADD R36, R24, 0xcd2a11ae ;  /* 0xcd2a11ae18247836 */ /* 0x000fe40000000000 */
[----:B------:R-:W-:Y:S01]  /*0450*/  VIADD R34, R15, 0xfc08884d ;  /* 0xfc08884d0f227836 */ /* 0x000fe20000000000 */
[----:B------:R-:W-:Y:S02]  /*0460*/  LOP3.LUT R22, R20, 0x510e527f, RZ, 0xc0, !PT ;  /* 0x510e527f14167812 */ /* 0x000fe400078ec0ff */
[C-C-:B------:R-:W-:Y:S02]  /*0470*/  SHF.R.W.U32 R0, R36.reuse, 0x6, R36.reuse ;  /* 0x0000000624007819 */ /* 0x140fe40000001e24 */
[C-C-:B0-----:R-:W-:Y:S02]  /*0480*/  SHF.R.W.U32 R3, R36.reuse, 0xb, R36.reuse ;  /* 0x0000000b24037819 */ /* 0x141fe40000001e24 */
[----:B------:R-:W-:-:S02]  /*0490*/  SHF.R.W.U32 R2, R36, 0x19, R36 ;  /* 0x0000001924027819 */ /* 0x000fc40000001e24 */
[----:B-----5:R-:W-:Y:S02]  /*04a0*/  PRMT R21, R10, 0x123, RZ ;  /* 0x000001230a157816 */ /* 0x020fe400000000ff */
[----:B------:R-:W-:Y:S02]  /*04b0*/  LOP3.LUT R20, R2, R3, R0, 0x96, !PT ;  /* 0x0000000302147212 */ /* 0x000fe400078e9600 */
[----:B------:R-:W-:Y:S02]  /*04c0*/  LOP3.LUT R22, R22, R27, R36, 0xf8, !PT ;  /* 0x0000001b16167212 */ /* 0x000fe400078ef824 */
[C-C-:B------:R-:W-:Y:S02]  /*04d0*/  SHF.R.W.U32 R0, R34.reuse, 0x2, R34.reuse ;  /* 0x0000000222007819 */ /* 0x140fe40000001e22 */
[C-C-:B------:R-:W-:Y:S02]  /*04e0*/  SHF.R.W.U32 R3, R34.reuse, 0xd, R34.reuse ;  /* 0x0000000d22037819 */ /* 0x140fe40000001e22 */
[----:B------:R-:W-:-:S02]  /*04f0*/  SHF.R.W.U32 R2, R34, 0x16, R34 ;  /* 0x0000001622027819 */ /* 0x000fc40000001e22 */
[----:B------:R-:W-:Y:S02]  /*0500*/  IADD3 R31, PT, PT, R22, R21, R20 ;  /* 0x00000015161f7210 */ /* 0x000fe40007ffe014 */
[----:B------:R-:W-:Y:S02]  /*0510*/  LOP3.LUT R0, R2, R3, R0, 0x96, !PT ;  /* 0x0000000302007212 */ /* 0x000fe400078e9600 */
[----:B------:R-:W-:Y:S02]  /*0520*/  LOP3.LUT R23, R34, 0xd16e48e2, RZ, 0xc0, !PT ;  /* 0xd16e48e222177812 */ /* 0x000fe400078ec0ff */
[C-C-:B------:R-:W-:Y:S02]  /*0530*/  SHF.R.W.U32 R3, R16.reuse, 0x7, R16.reuse ;  /* 0x0000000710037819 */ /* 0x140fe40000001e10 */
[--C-:B------:R-:W-:Y:S02]  /*0540*/  SHF.R.W.U32 R20, R16, 0x12, R16.reuse ;  /* 0x0000001210147819 */ /* 0x100fe40000001e10 */
[----:B------:R-:W-:Y:S01]  /*0550*/  SHF.R.U32.HI R22, RZ, 0x3, R16 ;  /* 0x00000003ff167819 */ /* 0x000fe20000011610 */
[----:B------:R-:W-:Y:S01]  /*0560*/  VIADD R2, R31, 0xc2e12e0 ;  /* 0x0c2e12e01f027836 */ /* 0x000fe20000000000 */
[----:B------:R-:W-:-:S02]  /*0570*/  IADD3 R23, PT, PT, R23, R24, R0 ;  /* 0x0000001817177210 */ /* 0x000fc40007ffe000 */
[----:B------:R-:W-:Y:S02]  /*0580*/  LOP3.LUT R30, R20, R22, R3, 0x96, !PT ;  /* 0x00000016141e7212 */ /* 0x000fe400078e9603 */
[----:B------:R-:W-:Y:S01]  /*0590*/  IADD3 R22, PT, PT, -R31, -0xc2e12e1, RZ ;  /* 0xf3d1ed1f1f167810 */ /* 0x000fe20007ffe1ff */
[----:B------:R-:W-:Y:S01]  /*05a0*/  VIADD R41, R23, 0xbabcc441 ;  /* 0xbabcc44117297836 */ /* 0x000fe20000000000 */
[C-C-:B------:R-:W-:Y:S02]  /*05b0*/  SHF.R.W.U32 R25, R2.reuse, 0x6, R2.reuse ;  /* 0x0000000602197819 */ /* 0x140fe40000001e02 */
[C-C-:B------:R-:W-:Y:S02]  /*05c0*/  SHF.R.W.U32 R26, R2.reuse, 0xb, R2.reuse ;  /* 0x0000000b021a7819 */ /* 0x140fe40000001e02 */
[----:B------:R-:W-:Y:S02]  /*05d0*/  SHF.R.W.U32 R28, R2, 0x19, R2 ;  /* 0x00000019021c7819 */ /* 0x000fe40000001e02 */
[----:B--2---:R-:W-:-:S02]  /*05e0*/  PRMT R0, R6, 0x123, RZ ;  /* 0x0000012306007816 */ /* 0x004fc400000000ff */
[----:B------:R-:W-:Y:S02]  /*05f0*/  LOP3.LUT R29, R27, R22, RZ, 0xc0, !PT ;  /* 0x000000161b1d7212 */ /* 0x000fe400078ec0ff */
[----:B------:R-:W-:Y:S02]  /*0600*/  LOP3.LUT R28, R28, R26, R25, 0x96, !PT ;  /* 0x0000001a1c1c7212 */ /* 0x000fe400078e9619 */
[C-C-:B------:R-:W-:Y:S02]  /*0610*/  SHF.R.W.U32 R3, R0.reuse, 0x11, R0.reuse ;  /* 0x0000001100037819 */ /* 0x140fe40000001e00 */
[--C-:B------:R-:W-:Y:S02]  /*0620*/  SHF.R.W.U32 R20, R0, 0x13, R0.reuse ;  /* 0x0000001300147819 */ /* 0x100fe40000001e00 */
[----:B------:R-:W-:Y:S02]  /*0630*/  SHF.R.U32.HI R22, RZ, 0xa, R0 ;  /* 0x0000000aff167819 */ /* 0x000fe40000011600 */
[----:B------:R-:W-:-:S02]  /*0640*/  SHF.R.W.U32 R24, R41, 0x2, R41 ;  /* 0x0000000229187819 */ /* 0x000fc40000001e29 */
[C-C-:B------:R-:W-:Y:S02]  /*0650*/  SHF.R.W.U32 R25, R41.reuse, 0xd, R41.reuse ;  /* 0x0000000d29197819 */ /* 0x140fe40000001e29 */
[----:B------:R-:W-:Y:S02]  /*0660*/  SHF.R.W.U32 R26, R41, 0x16, R41 ;  /* 0x00000016291a7819 */ /* 0x000fe40000001e29 */
[----:B------:R-:W-:Y:S02]  /*0670*/  PRMT R23, R11, 0x123, RZ ;  /* 0x000001230b177816 */ /* 0x000fe400000000ff */
[----:B------:R-:W-:Y:S02]  /*0680*/  LOP3.LUT R29, R29, R36, R2, 0xf8, !PT ;  /* 0x000000241d1d7212 */ /* 0x000fe400078ef802 */
[----:B------:R-:W-:Y:S02]  /*0690*/  LOP3.LUT R20, R20, R3, R22, 0x96, !PT ;  /* 0x0000000314147212 */ /* 0x000fe400078e9616 */
[----:B------:R-:W-:-:S02]  /*06a0*/  LOP3.LUT R24, R26, R25, R24, 0x96, !PT ;  /* 0x000000191a187212 */ /* 0x000fc400078e9618 */
[----:B------:R-:W-:Y:S02]  /*06b0*/  LOP3.LUT R3, R34, 0x6a09e667, R41, 0xe8, !PT ;  /* 0x6a09e66722037812 */ /* 0x000fe400078ee829 */
[----:B------:R-:W-:Y:S02]  /*06c0*/  IADD3 R37, PT, PT, R29, R23, R28 ;  /* 0x000000171d257210 */ /* 0x000fe40007ffe01c */
[----:B------:R-:W-:Y:S02]  /*06d0*/  IADD3 R31, PT, PT, R3, R31, R24 ;  /* 0x0000001f031f7210 */ /* 0x000fe40007ffe018 */
[----:B------:R-:W-:Y:S01]  /*06e0*/  PRMT R28, R17, 0x123, RZ ;  /* 0x00000123111c7816 */ /* 0x000fe200000000ff */
[C---:B------:R-:W-:Y:S01]  /*06f0*/  VIADD R3, R37.reuse, 0xa4ce148b ;  /* 0xa4ce148b25037836 */ /* 0x040fe20000000000 */
[----:B------:R-:W-:Y:S02]  /*0700*/  IADD3 R35, PT, PT, -R37, 0x5b31eb74, RZ ;  /* 0x5b31eb7425237810 */ /* 0x000fe40007ffe1ff */
[----:B------:R-:W-:-:S02]  /*0710*/  IADD3 R15, PT, PT, R15, R20, R28 ;  /* 0x000000140f0f7210 */ /* 0x000fc40007ffe01c */
[C-C-:B------:R-:W-:Y:S02]  /*0720*/  SHF.R.W.U32 R20, R3.reuse, 0x6, R3.reuse ;  /* 0x0000000603147819 */ /* 0x140fe40000001e03 */
[C-C-:B------:R-:W-:Y:S02]  /*0730*/  SHF.R.W.U32 R33, R3.reuse, 0xb, R3.reuse ;  /* 0x0000000b03217819 */ /* 0x140fe40000001e03 */
[----:B------:R-:W-:Y:S02]  /*0740*/  SHF.R.W.U32 R26, R3, 0x19, R3 ;  /* 0x00000019031a7819 */ /* 0x000fe40000001e03 */
[----:B------:R-:W-:Y:S02]  /*0750*/  LOP3.LUT R35, R36, R35, RZ, 0xc0, !PT ;  /* 0x0000002324237212 */ /* 0x000fe400078ec0ff */
[----:B------:R-:W-:Y:S02]  /*0760*/  LOP3.LUT R33, R26, R33, R20, 0x96, !PT ;  /* 0x000000211a217212 */ /* 0x000fe400078e9614 */
[----:B------:R-:W-:-:S02]  /*0770*/  PRMT R20, R12, 0x123, RZ ;  /* 0x000001230c147816 */ /* 0x000fc400000000ff */
[----:B------:R-:W-:Y:S01]  /*0780*/  LOP3.LUT R35, R35, R2, R3, 0xf8, !PT ;  /* 0x0000000223237212 */ /* 0x000fe200078ef803 */
[----:B------:R-:W-:Y:S01]  /*0790*/  VIADD R43, R31, 0x50c6645b ;  /* 0x50c6645b1f2b7836 */ /* 0x000fe20000000000 */
[----:B------:R-:W-:Y:S02]  /*07a0*/  PRMT R29, R7, 0x123, RZ ;  /* 0x00000123071d7816 */ /* 0x000fe400000000ff */
[----:B------:R-:W-:Y:S01]  /*07b0*/  IADD3 R38, PT, PT, R35, R20, R33 ;  /* 0x0000001423267210 */ /* 0x000fe20007ffe021 */
[----:B------:R-:W-:Y:S01]  /*07c0*/  IMAD.IADD R30, R30, 0x1, R15 ;  /* 0x000000011e1e7824 */ /* 0x000fe200078e020f */
[C-C-:B------:R-:W-:Y:S02]  /*07d0*/  SHF.R.W.U32 R22, R29.reuse, 0x11, R29.reuse ;  /* 0x000000111d167819 */ /* 0x140fe40000001e1d */
[--C-:B------:R-:W-:Y:S02]  /*07e0*/  SHF.R.W.U32 R25, R29, 0x13, R29.reuse ;  /* 0x000000131d197819 */ /* 0x100fe40000001e1d */
[----:B------:R-:W-:-:S02]  /*07f0*/  SHF.R.U32.HI R24, RZ, 0xa, R29 ;  /* 0x0000000aff187819 */ /* 0x000fc4000001161d */
[C-C-:B------:R-:W-:Y:S02]  /*0800*/  SHF.R.W.U32 R32, R43.reuse, 0x2, R43.reuse ;  /* 0x000000022b207819 */ /* 0x140fe40000001e2b */
[C-C-:B------:R-:W-:Y:S02]  /*0810*/  SHF.R.W.U32 R33, R43.reuse, 0xd, R43.reuse ;  /* 0x0000000d2b217819 */ /* 0x140fe40000001e2b */
[----:B------:R-:W-:Y:S02]  /*0820*/  SHF.R.W.U32 R35, R43, 0x16, R43 ;  /* 0x000000162b237819 */ /* 0x000fe40000001e2b */
[----:B------:R-:W-:Y:S02]  /*0830*/  IADD3 R45, PT, PT, R38, 0x3956c25b, R27 ;  /* 0x3956c25b262d7810 */ /* 0x000fe40007ffe01b */
[----:B------:R-:W-:Y:S02]  /*0840*/  LOP3.LUT R22, R25, R24, R22, 0x96, !PT ;  /* 0x0000001819167212 */ /* 0x000fe400078e9616 */
[----:B------:R-:W-:-:S02]  /*0850*/  PRMT R31, R18, 0x123, RZ ;  /* 0x00000123121f7816 */ /* 0x000fc400000000ff */
[C-C-:B------:R-:W-:Y:S02]  /*0860*/  SHF.R.W.U32 R15, R30.reuse, 0x11, R30.reuse ;  /* 0x000000111e0f7819 */ /* 0x140fe40000001e1e */
[--C-:B------:R-:W-:Y:S02]  /*0870*/  SHF.R.W.U32 R26, R30, 0x13, R30.reuse ;  /* 0x000000131e1a7819 */ /* 0x100fe40000001e1e */
[----:B------:R-:W-:Y:S02]  /*0880*/  SHF.R.U32.HI R25, RZ, 0xa, R30 ;  /* 0x0000000aff197819 */ /* 0x000fe4000001161e */
[----:B------:R-:W-:Y:S01]  /*0890*/  LOP3.LUT R35, R35, R33, R32, 0x96, !PT ;  /* 0x0000002123237212 */ /* 0x000fe200078e9620 */
[C---:B------:R-:W-:Y:S01]  /*08a0*/  IMAD.IADD R33, R34.reuse, 0x1, R45 ;  /* 0x0000000122217824 */ /* 0x040fe200078e022d */
[----:B------:R-:W-:Y:S02]  /*08b0*/  LOP3.LUT R34, R34, R41, R43, 0xe8, !PT ;  /* 0x0000002922227212 */ /* 0x000fe400078ee82b */
[----:B------:R-:W-:-:S02]  /*08c0*/  IADD3 R24, PT, PT, R16, R22, R31 ;  /* 0x0000001610187210 */ /* 0x000fc40007ffe01f */
[----:B------:R-:W-:Y:S02]  /*08d0*/  LOP3.LUT R25, R26, R25, R15, 0x96, !PT ;  /* 0x000000191a197212 */ /* 0x000fe400078e960f */
[----:B------:R-:W-:Y:S02]  /*08e0*/  PRMT R32, R19, 0x123, RZ ;  /* 0x0000012313207816 */ /* 0x000fe400000000ff */
[C-C-:B------:R-:W-:Y:S02]  /*08f0*/  SHF.R.W.U32 R15, R21.reuse, 0x7, R21.reuse ;  /* 0x00000007150f7819 */ /* 0x140fe40000001e15 */
[--C-:B------:R-:W-:Y:S02]  /*0900*/  SHF.R.W.U32 R16, R21, 0x12, R21.reuse ;  /* 0x0000001215107819 */ /* 0x100fe40000001e15 */
[----:B------:R-:W-:Y:S02]  /*0910*/  SHF.R.U32.HI R22, RZ, 0x3, R21 ;  /* 0x00000003ff167819 */ /* 0x000fe40000011615 */
[----:B------:R-:W-:-:S02]  /*0920*/  SHF.R.W.U32 R26, R33, 0x6, R33 ;  /* 0x00000006211a7819 */ /* 0x000fc40000001e21 */
[C-C-:B------:R-:W-:Y:S02]  /*0930*/  SHF.R.W.U32 R27, R33.reuse, 0xb, R33.reuse ;  /* 0x0000000b211b7819 */ /* 0x140fe40000001e21 */
[----:B------:R-:W-:Y:S02]  /*0940*/  SHF.R.W.U32 R38, R33, 0x19, R33 ;  /* 0x0000001921267819 */ /* 0x000fe40000001e21 */
[----:B------:R-:W-:Y:S02]  /*0950*/  IADD3 R34, PT, PT, R34, R37, R35 ;  /* 0x0000002522227210 */ /* 0x000fe40007ffe023 */
[----:B------:R-:W-:Y:S02]  /*0960*/  LOP3.LUT R15, R16, R22, R15, 0x96, !PT ;  /* 0x00000016100f7212 */ /* 0x000fe400078e960f */
[----:B------:R-:W-:Y:S02]  /*0970*/  IADD3 R25, PT, PT, R21, R25, R32 ;  /* 0x0000001915197210 */ /* 0x000fe40007ffe020 */
[----:B------:R-:W-:-:S02]  /*0980*/  SHF.R.W.U32 R16, R23, 0x7, R23 ;  /* 0x0000000717107819 */ /* 0x000fc40000001e17 */
[--C-:B------:R-:W-:Y:S02]  /*0990*/  SHF.R.W.U32 R21, R23, 0x12, R23.reuse ;  /* 0x0000001217157819 */ /* 0x100fe40000001e17 */
[----:B------:R-:W-:Y:S01]  /*09a0*/  SHF.R.U32.HI R22, RZ, 0x3, R23 ;  /* 0x00000003ff167819 */ /* 0x000fe20000011617 */
[----:B------:R-:W-:Y:S01]  /*09b0*/  VIADD R34, R34, 0x3ac42e24 ;  /* 0x3ac42e2422227836 */ /* 0x000fe20000000000 */
[----:B------:R-:W-:Y:S02]  /*09c0*/  LOP3.LUT R38, R38, R27, R26, 0x96, !PT ;  /* 0x0000001b26267212 */ /* 0x000fe400078e961a */
[----:B------:R-:W-:Y:S02]  /*09d0*/  PRMT R83, R13, 0x123, RZ ;  /* 0x000001230d537816 */ /* 0x000fe400000000ff */
[----:B------:R-:W-:Y:S02]  /*09e0*/  LOP3.LUT R37, R3, R33, R2, 0xe2, !PT ;  /* 0x0000002103257212 */ /* 0x000fe400078ee202 */
[----:B------:R-:W-:-:S02]  /*09f0*/  LOP3.LUT R16, R21, R22, R16, 0x96, !PT ;  /* 0x0000001615107212 */ /* 0x000fc400078e9610 */
[----:B------:R-:W-:Y:S02]  /*0a00*/  IADD3 R21, PT, PT, R37, R83, R38 ;  /* 0x0000005325157210 */ /* 0x000fe40007ffe026 */
[C-C-:B------:R-:W-:Y:S02]  /*0a10*/  SHF.R.W.U32 R26, R34.reuse, 0x2, R34.reuse ;  /* 0x00000002221a7819 */ /* 0x140fe40000001e22 */
[C-C-:B------:R-:W-:Y:S02]  /*0a20*/  SHF.R.W.U32 R27, R34.reuse, 0xd, R34.reuse ;  /* 0x0000000d221b7819 */ /* 0x140fe40000001e22 */
[----:B------:R-:W-:Y:S02]  /*0a30*/  SHF.R.W.U32 R35, R34, 0x16, R34 ;  /* 0x0000001622237819 */ /* 0x000fe40000001e22 */
[----:B------:R-:W-:Y:S02]  /*0a40*/  IADD3 R42, PT, PT, R21, 0x59f111f1, R36 ;  /* 0x59f111f1152a7810 */ /* 0x000fe40007ffe024 */
[----:B------:R-:W-:-:S02]  /*0a50*/  LOP3.LUT R26, R35, R27, R26, 0x96, !PT ;  /* 0x0000001b231a7212 */ /* 0x000fc400078e961a */
[C---:B------:R-:W-:Y:S01]  /*0a60*/  LOP3.LUT R39, R41.reuse, R43, R34, 0xe8, !PT ;  /* 0x0000002b29277212 */ /* 0x040fe200078ee822 */
[----:B------:R-:W-:-:S03]  /*0a70*/  IMAD.IADD R36, R41, 0x1, R42 ;  /* 0x0000000129247824 */ /* 0x000fc600078e022a */
[----:B------:R-:W-:Y:S02]  /*0a80*/  IADD3 R39, PT, PT, R39, R45, R26 ;  /* 0x0000002d27277210 */ /* 0x000fe40007ffe01a */
[C-C-:B------:R-:W-:Y:S02]  /*0a90*/  SHF.R.W.U32 R40, R36.reuse, 0x6, R36.reuse ;  /* 0x0000000624287819 */ /* 0x140fe40000001e24 */
[C-C-:B------:R-:W-:Y:S02]  /*0aa0*/  SHF.R.W.U32 R26, R39.reuse, 0x2, R39.reuse ;  /* 0x00000002271a7819 */ /* 0x140fe40000001e27 */
[C-C-:B------:R-:W-:Y:S02]  /*0ab0*/  SHF.R.W.U32 R27, R39.reuse, 0xd, R39.reuse ;  /* 0x0000000d271b7819 */ /* 0x140fe40000001e27 */
[----:B------:R-:W-:Y:S02]  /*0ac0*/  SHF.R.W.U32 R38, R39, 0x16, R39 ;  /* 0x0000001627267819 */ /* 0x000fe40000001e27 */
[----:B------:R-:W-:-:S02]  /*0ad0*/  SHF.R.W.U32 R41, R36, 0xb, R36 ;  /* 0x0000000b24297819 */ /* 0x000fc40000001e24 */
[----:B------:R-:W-:Y:S01]  /*0ae0*/  SHF.R.W.U32 R44, R36, 0x19, R36 ;  /* 0x00000019242c7819 */ /* 0x000fe20000001e24 */
[----:B------:R-:W-:Y:S01]  /*0af0*/  IMAD.IADD R37, R16, 0x1, R25 ;  /* 0x0000000110257824 */ /* 0x000fe200078e0219 */
[----:B------:R-:W-:Y:S01]  /*0b00*/  LOP3.LUT R26, R38, R27, R26, 0x96, !PT ;  /* 0x0000001b261a7212 */ /* 0x000fe200078e961a */
[----:B------:R-:W-:Y:S01]  /*0b10*/  IMAD.IADD R35, R15, 0x1, R24 ;  /* 0x000000010f237824 */ /* 0x000fe200078e0218 */
[----:B------:R-:W-:Y:S02]  /*0b20*/  LOP3.LUT R41, R44, R41, R40, 0x96, !PT ;  /* 0x000000292c297212 */ /* 0x000fe400078e9628 */
[----:B------:R-:W-:Y:S02]  /*0b30*/  PRMT R40, R14, 0x123, RZ ;  /* 0x000001230e287816 */ /* 0x000fe400000000ff */
[----:B------:R-:W-:Y:S02]  /*0b40*/  LOP3.LUT R27, R33, R36, R3, 0xe2, !PT ;  /* 0x00000024211b7212 */ /* 0x000fe400078ee203 */
[----:B------:R-:W-:-:S02]  /*0b50*/  SHF.R.W.U32 R22, R37, 0x11, R37 ;  /* 0x0000001125167819 */ /* 0x000fc40000001e25 */
[--C-:B------:R-:W-:Y:S02]  /*0b60*/  SHF.R.W.U32 R25, R37, 0x13, R37.reuse ;  /* 0x0000001325197819 */ /* 0x100fe40000001e25 */
[----:B------:R-:W-:Y:S02]  /*0b70*/  SHF.R.U32.HI R24, RZ, 0xa, R37 ;  /* 0x0000000aff187819 */ /* 0x000fe40000011625 */
[C-C-:B------:R-:W-:Y:S02]  /*0b80*/  SHF.R.W.U32 R15, R35.reuse, 0x11, R35.reuse ;  /* 0x00000011230f7819 */ /* 0x140fe40000001e23 */
[--C-:B------:R-:W-:Y:S02]  /*0b90*/  SHF.R.W.U32 R16, R35, 0x13, R35.reuse ;  /* 0x0000001323107819 */ /* 0x100fe40000001e23 */
[----:B------:R-:W-:Y:S02]  /*0ba0*/  SHF.R.U32.HI R21, RZ, 0xa, R35 ;  /* 0x0000000aff157819 */ /* 0x000fe40000011623 */
[----:B------:R-:W-:-:S02]  /*0bb0*/  IADD3 R27, PT, PT, R27, R40, R41 ;  /* 0x000000281b1b7210 */ /* 0x000fc40007ffe029 */
[----:B------:R-:W-:Y:S02]  /*0bc0*/  LOP3.LUT R24, R25, R24, R22, 0x96, !PT ;  /* 0x0000001819187212 */ /* 0x000fe400078e9616 */
[----:B------:R-:W-:Y:S02]  /*0bd0*/  LOP3.LUT R25, R43, R34, R39, 0xe8, !PT ;  /* 0x000000222b197212 */ /* 0x000fe400078ee827 */
[----:B------:R-:W-:Y:S02]  /*0be0*/  LOP3.LUT R15, R16, R21, R15, 0x96, !PT ;  /* 0x00000015100f7212 */ /* 0x000fe400078e960f */
[----:B------:R-:W-:Y:S02]  /*0bf0*/  IADD3 R46, PT, PT, R27, -0x6dc07d5c, R2 ;  /* 0x923f82a41b2e7810 */ /* 0x000fe40007ffe002 */
[C-C-:B------:R-:W-:Y:S02]  /*0c00*/  SHF.R.W.U32 R16, R20.reuse, 0x7, R20.reuse ;  /* 0x0000000714107819 */ /* 0x140fe40000001e14 */
[----:B------:R-:W-:-:S02]  /*0c10*/  SHF.R.W.U32 R21, R20, 0x12, R20 ;  /* 0x0000001214157819 */ /* 0x000fc40000001e14 */
[----:B------:R-:W-:Y:S02]  /*0c20*/  SHF.R.U32.HI R22, RZ, 0x3, R20 ;  /* 0x00000003ff167819 */ /* 0x000fe40000011614 */
[----:B------:R-:W-:Y:S02]  /*0c30*/  PRMT R38, R4, 0x123, RZ ;  /* 0x0000012304267816 */ /* 0x000fe400000000ff */
[----:B------:R-:W-:Y:S01]  /*0c40*/  IADD3 R42, PT, PT, R25, R42, R26 ;  /* 0x0000002a192a7210 */ /* 0x000fe20007ffe01a */
[----:B------:R-:W-:Y:S01]  /*0c50*/  IMAD.IADD R41, R43, 0x1, R46 ;  /* 0x000000012b297824 */ /* 0x000fe200078e022e */
[----:B------:R-:W-:Y:S02]  /*0c60*/  LOP3.LUT R16, R21, R22, R16, 0x96, !PT ;  /* 0x0000001615107212 */ /* 0x000fe400078e9610 */
[----:B------:R-:W-:Y:S02]  /*0c70*/  IADD3 R15, PT, PT, R23, R15, R38 ;  /* 0x0000000f170f7210 */ /* 0x000fe40007ffe026 */
[----:B------:R-:W-:-:S02]  /*0c80*/  SHF.R.W.U32 R2, R83, 0x7, R83 ;  /* 0x0000000753027819 */ /* 0x000fc40000001e53 */
[--C-:B------:R-:W-:Y:S02]  /*0c90*/  SHF.R.W.U32 R21, R83, 0x12, R83.reuse ;  /* 0x0000001253157819 */ /* 0x100fe40000001e53 */
[----:B------:R-:W-:Y:S02]  /*0ca0*/  SHF.R.U32.HI R22, RZ, 0x3, R83 ;  /* 0x00000003ff167819 */ /* 0x000fe40000011653 */
[----:B------:R-:W-:Y:S02]  /*0cb0*/  PRMT R43, R5, 0x123, RZ ;  /* 0x00000123052b7816 */ /* 0x000fe400000000ff */
[C-C-:B------:R-:W-:Y:S02]  /*0cc0*/  SHF.R.W.U32 R23, R42.reuse, 0x2, R42.reuse ;  /* 0x000000022a177819 */ /* 0x140fe40000001e2a */
[C-C-:B------:R-:W-:Y:S02]  /*0cd0*/  SHF.R.W.U32 R26, R42.reuse, 0xd, R42.reuse ;  /* 0x0000000d2a1a7819 */ /* 0x140fe40000001e2a */
[----:B------:R-:W-:-:S02]  /*0ce0*/  SHF.R.W.U32 R25, R42, 0x16, R42 ;  /* 0x000000162a197819 */ /* 0x000fc40000001e2a */
[----:B------:R-:W-:Y:S02]  /*0cf0*/  LOP3.LUT R2, R21, R22, R2, 0x96, !PT ;  /* 0x0000001615027212 */ /* 0x000fe400078e9602 */
[----:B------:R-:W-:Y:S02]  /*0d00*/  IADD3 R47, PT, PT, R20, R24, R43 ;  /* 0x00000018142f7210 */ /* 0x000fe40007ffe02b */
[----:B------:R-:W-:Y:S02]  /*0d10*/  LOP3.LUT R23, R25, R26, R23, 0x96, !PT ;  /* 0x0000001a19177212 */ /* 0x000fe400078e9617 */
[----:B------:R-:W-:Y:S01]  /*0d20*/  LOP3.LUT R22, R34, R39, R42, 0xe8, !PT ;  /* 0x0000002722167212 */ /* 0x000fe200078ee82a */
[----:B------:R-:W-:Y:S01]  /*0d30*/  IMAD.IADD R44, R16, 0x1, R15 ;  /* 0x00000001102c7824 */ /* 0x000fe200078e020f */
[----:B------:R-:W-:Y:S01]  /*0d40*/  LOP3.LUT R26, R36, R41, R33, 0xe2, !PT ;  /* 0x00000029241a7212 */ /* 0x000fe200078ee221 */
[----:B------:R-:W-:Y:S01]  /*0d50*/  IMAD.IADD R47, R2, 0x1, R47 ;  /* 0x00000001022f7824 */ /* 0x000fe200078e022f */
[----:B------:R-:W-:Y:S01]  /*0d60*/  IADD3 R45, PT, PT, R22, R46, R23 ;  /* 0x0000002e162d7210 */ /* 0x000fe20007ffe017 */
[----:B------:R-:W-:Y:S01]  /*0d70*/  VIADD R80, R0, 0x9bdc06a7 ;  /* 0x9bdc06a700507836 */ /* 0x000fe20000000000 */
[----:B------:R-:W-:Y:S01]  /*0d80*/  SHF.R.U32.HI R82, RZ, 0x3, R0 ;  /* 0x00000003ff527819 */ /* 0x000fe20000011600 */
[----:B------:R-:W-:Y:S01]  /*0d90*/  IMAD.IADD R46, R3, 0x1, R26 ;  /* 0x00000001032e7824 */ /* 0x000fe200078e021a */
[----:B------:R-:W-:Y:S01]  /*0da0*/  LOP3.LUT R86, R39, R42, R45, 0xe8, !PT ;  /* 0x0000002a27567212 */ /* 0x000fe200078ee82d */
[----:B------:R-:W-:-:S02]  /*0db0*/  IMAD.IADD R83, R83, 0x1, R0 ;  /* 0x0000000153537824 */ /* 0x000fc400078e0200 */
[----:B------:R-:W-:Y:S02]  /*0dc0*/  IMAD.IADD R84, R31, 0x1, R44 ;  /* 0x000000011f547824 */ /* 0x000fe400078e022c */
[----:B------:R-:W-:-:S07]  /*0dd0*/  IMAD.IADD R85, R32, 0x1, R47 ;  /* 0x0000000120557824 */ /* 0x000fce00078e022f */
.L_x_4:
[C-C-:B------:R-:W-:Y:S02]  /*0de0*/  SHF.R.U64 R2, R81.reuse, 0x6, R50.reuse ;  /* 0x0000000651027819 */ /* 0x140fe40000001232 */
[C---:B------:R-:W-:Y:S02]  /*0df0*/  LOP3.LUT R22, R81.reuse, 0x3f, RZ, 0xc0, !PT ;  /* 0x0000003f51167812 */ /* 0x040fe400078ec0ff */
[----:B------:R-:W-:Y:S02]  /*0e00*/  LOP3.LUT R2, R2, 0x3f, RZ, 0xc0, !PT ;  /* 0x0000003f02027812 */ /* 0x000fe400078ec0ff */
[C-C-:B------:R-:W-:Y:S02]  /*0e10*/  SHF.R.U64 R20, R81.reuse, 0xc, R50.reuse ;  /* 0x0000000c51147819 */ /* 0x140fe40000001232 */
[----:B------:R-:W-:Y:S02]  /*0e20*/  IADD3 R22, P0, PT, R22, UR8, RZ ;  /* 0x0000000816167c10 */ /* 0x000fe4000ff1e0ff */
[----:B------:R-:W-:-:S02]  /*0e30*/  SHF.R.U64 R24, R81, 0x12, R50 ;  /* 0x0000001251187819 */ /* 0x000fc40000001232 */
[----:B------:R-:W-:Y:S01]  /*0e40*/  IADD3 R2, P1, PT, R2, UR8, RZ ;  /* 0x0000000802027c10 */ /* 0x000fe2000ff3e0ff */
[----:B------:R-:W-:Y:S01]  /*0e50*/  IMAD.X R23, RZ, RZ, UR9, P0 ;  /* 0x00000009ff177e24 */ /* 0x000fe200080e06ff */
[----:B------:R-:W-:Y:S02]  /*0e60*/  LOP3.LUT R20, R20, 0x3f, RZ, 0xc0, !PT ;  /* 0x0000003f14147812 */ /* 0x000fe400078ec0ff */
[----:B------:R-:W-:Y:S01]  /*0e70*/  LOP3.LUT R24, R24, 0x3f, RZ, 0xc0, !PT ;  /* 0x0000003f18187812 */ /* 0x000fe200078ec0ff */
[----:B------:R-:W-:Y:S01]  /*0e80*/  IMAD.X R3, RZ, RZ, UR9, P1 ;  /* 0x00000009ff037e24 */ /* 0x000fe200088e06ff */
[----:B------:R-:W-:Y:S01]  /*0e90*/  IADD3 R20, P0, PT, R20, UR8, RZ ;  /* 0x0000000814147c10 */ /* 0x000fe2000ff1e0ff */
[----:B------:R0:W2:Y:S01]  /*0ea0*/  LDG.E.U8.CONSTANT R88, desc[UR6][R22.64] ;  /* 0x0000000616587981 */ /* 0x0000a2000c1e9100 */
[----:B------:R-:W-:-:S03]  /*0eb0*/  IADD3 R24, P1, PT, R24, UR8, RZ ;  /* 0x0000000818187c10 */ /* 0x000fc6000ff3e0ff */
[----:B------:R-:W-:Y:S01]  /*0ec0*/  IMAD.X R21, RZ, RZ, UR9, P0 ;  /* 0x00000009ff157e24 */ /* 0x000fe200080e06ff */
[----:B------:R-:W2:Y:S01]  /*0ed0*/  LDG.E.U8.CONSTANT R3, desc[UR6][R2.64] ;  /* 0x0000000602037981 */ /* 0x000ea2000c1e9100 */
[----:B------:R-:W-:-:S03]  /*0ee0*/  IMAD.X R25, RZ, RZ, UR9, P1 ;  /* 0x00000009ff197e24 */ /* 0x000fc600088e06ff */
[----:B------:R1:W3:Y:S01]  /*0ef0*/  LDG.E.U8.CONSTANT R20, desc[UR6][R20.64] ;  /* 0x0000000614147981 */ /* 0x0002e2000c1e9100 */
[C-C-:B------:R-:W-:Y:S02]  /*0f00*/  SHF.R.U64 R27, R81.reuse, 0x18, R50.reuse ;  /* 0x00000018511b7819 */ /* 0x140fe40000001232 */
[----:B------:R-:W-:Y:S01]  /*0f10*/  SHF.R.U64 R26, R81, 0x1e, R50 ;  /* 0x0000001e511a7819 */ /* 0x000fe20000001232 */
[----:B------:R-:W4:Y:S01]  /*0f20*/  LDG.E.U8.CONSTANT R25, desc[UR6][R24.64] ;  /* 0x0000000618197981 */ /* 0x000f22000c1e9100 */
[----:B------:R-:W-:Y:S02]  /*0f30*/  LOP3.LUT R27, R27, 0x3f, RZ, 0xc0, !PT ;  /* 0x0000003f1b1b7812 */ /* 0x000fe400078ec0ff */
[----:B------:R-:W-:Y:S02]  /*0f40*/  IADD3 R26, P1, PT, R26, UR8, RZ ;  /* 0x000000081a1a7c10 */ /* 0x000fe4000ff3e0ff */
[----:B0-----:R-:W-:Y:S02]  /*0f50*/  IADD3 R22, P0, PT, R27, UR8, RZ ;  /* 0x000000081b167c10 */ /* 0x001fe4000ff1e0ff */
[----:B------:R-:W-:-:S03]  /*0f60*/  LEA.HI.X R27, R50, UR9, RZ, 0x2, P1 ;  /* 0x00000009321b7c11 */ /* 0x000fc600088f14ff */
[----:B------:R-:W-:-:S03]  /*0f70*/  IMAD.X R23, RZ, RZ, UR9, P0 ;  /* 0x00000009ff177e24 */ /* 0x000fc600080e06ff */
[----:B------:R-:W5:Y:S04]  /*0f80*/  LDG.E.U8.CONSTANT R27, desc[UR6][R26.64] ;  /* 0x000000061a1b7981 */ /* 0x000f68000c1e9100 */
[----:B------:R-:W5:Y:S01]  /*0f90*/  LDG.E.U8.CONSTANT R22, desc[UR6][R22.64] ;  /* 0x0000000616167981 */ /* 0x000f62000c1e9100 */
[----:B-1----:R-:W-:Y:S01]  /*0fa0*/  SHF.R.W.U32 R21, R41, 0x19, R41 ;  /* 0x0000001929157819 */ /* 0x002fe20000001e29 */
[----:B------:R-:W-:Y:S01]  /*0fb0*/  UIADD3 UR4, UPT, UPT, UR4, 0x1, URZ ;  /* 0x0000000104047890 */ /* 0x000fe2000fffe0ff */
[----:B------:R-:W-:Y:S04]  /*0fc0*/  BSSY.RECONVERGENT B1, `(.L_x_0) ;  /* 0x000055d000017945 */ /* 0x000fe80003800200 */
[----:B------:R-:W-:Y:S01]  /*0fd0*/  BSSY.RELIABLE B0, `(.L_x_1) ;  /* 0x000053b000007945 */ /* 0x000fe20003800100 */
[----:B------:R-:W-:Y:S01]  /*0fe0*/  UISETP.NE.AND UP0, UPT, UR4, 0x100000, UPT ;  /* 0x001000000400788c */ /* 0x000fe2000bf05270 */
[----:B--2---:R-:W-:-:S04]  /*0ff0*/  IMAD R3, R3, 0x100, R88 ;  /* 0x0000010003037824 */ /* 0x004fc800078e0258 */
[----:B---3--:R-:W-:Y:S01]  /*1000*/  IMAD R2, R20, 0x10000, R3 ;  /* 0x0001000014027824 */ /* 0x008fe200078e0203 */
[C-C-:B------:R-:W-:Y:S02]  /*1010*/  SHF.R.W.U32 R3, R41.reuse, 0x6, R41.reuse ;  /* 0x0000000629037819 */ /* 0x140fe40000001e29 */
[----:B------:R-:W-:Y:S01]  /*1020*/  SHF.R.W.U32 R20, R41, 0xb, R41 ;  /* 0x0000000b29147819 */ /* 0x000fe20000001e29 */
[----:B----4-:R-:W-:-:S03]  /*1030*/  IMAD R2, R25, 0x1000000, R2 ;  /* 0x0100000019027824 */ /* 0x010fc600078e0202 */
[----:B------:R-:W-:Y:S02]  /*1040*/  LOP3.LUT R3, R21, R20, R3, 0x96, !PT ;  /* 0x0000001415037212 */ /* 0x000fe400078e9603 */
[----:B------:R-:W-:-:S04]  /*1050*/  PRMT R25, R2, 0x123, RZ ;  /* 0x0000012302197816 */ /* 0x000fc800000000ff */
[----:B------:R-:W-:-:S05]  /*1060*/  IADD3 R3, PT, PT, R46, R25, R3 ;  /* 0x000000192e037210 */ /* 0x000fca0007ffe003 */
[----:B------:R-:W-:Y:S02]  /*1070*/  VIADD R91, R3, 0xab1c5ed5 ;  /* 0xab1c5ed5035b7836 */ /* 0x000fe40000000000 */
[----:B-----5:R-:W-:Y:S02]  /*1080*/  IMAD R3, R27, 0x100, R22 ;  /* 0x000001001b037824 */ /* 0x020fe400078e0216 */
[----:B------:R-:W-:Y:S02]  /*1090*/  IMAD.IADD R92, R34, 0x1, R91 ;  /* 0x00000001225c7824 */ /* 0x000fe400078e025b */
[----:B------:R-:W-:-:S03]  /*10a0*/  VIADD R3, R3, 0x41410000 ;  /* 0x4141000003037836 */ /* 0x000fc60000000000 */
[C-C-:B------:R-:W-:Y:S02]  /*10b0*/  SHF.R.W.U32 R20, R92.reuse, 0x6, R92.reuse ;  /* 0x000000065c147819 */ /* 0x140fe40000001e5c */
[C-C-:B------:R-:W-:Y:S02]  /*10c0*/  SHF.R.W.U32 R21, R92.reuse, 0xb, R92.reuse ;  /* 0x0000000b5c157819 */ /* 0x140fe40000001e5c */
[----:B------:R-:W-:Y:S02]  /*10d0*/  SHF.R.W.U32 R23, R92, 0x19, R92 ;  /* 0x000000195c177819 */ /* 0x000fe40000001e5c */
[----:B------:R-:W-:Y:S02]  /*10e0*/  PRMT R22, R3, 0x123, RZ ;  /* 0x0000012303167816 */ /* 0x000fe400000000ff */
[----:B------:R-:W-:Y:S02]  /*10f0*/  LOP3.LUT R24, R41, R92, R36, 0xe2, !PT ;  /* 0x0000005c29187212 */ /* 0x000fe400078ee224 */
[----:B------:R-:W-:-:S04]  /*1100*/  LOP3.LUT R21, R23, R21, R20, 0x96, !PT ;  /* 0x0000001517157212 */ /* 0x000fc800078e9614 */
[----:B------:R-:W-:-:S04]  /*1110*/  IADD3 R24, PT, PT, R24, R22, R21 ;  /* 0x0000001618187210 */ /* 0x000fc80007ffe015 */
[----:B------:R-:W-:-:S05]  /*1120*/  IADD3 R94, PT, PT, R24, -0x27f85568, R33 ;  /* 0xd807aa98185e7810 */ /* 0x000fca0007ffe021 */
[----:B------:R-:W-:-:S05]  /*1130*/  IMAD.IADD R26, R39, 0x1, R94 ;  /* 0x00000001271a7824 */ /* 0x000fca00078e025e */
[C-C-:B------:R-:W-:Y:S02]  /*1140*/  SHF.R.W.U32 R20, R26.reuse, 0x6, R26.reuse ;  /* 0x000000061a147819 */ /* 0x140fe40000001e1a */
[C-C-:B------:R-:W-:Y:S02]  /*1150*/  SHF.R.W.U32 R21, R26.reuse, 0xb, R26.reuse ;  /* 0x0000000b1a157819 */ /* 0x140fe40000001e1a */
[----:B------:R-:W-:Y:S02]  /*1160*/  SHF.R.W.U32 R23, R26, 0x19, R26 ;  /* 0x000000191a177819 */ /* 0x000fe40000001e1a */
[----:B------:R-:W-:Y:S02]  /*1170*/  LOP3.LUT R24, R92, R26, R41, 0xe2, !PT ;  /* 0x0000001a5c187212 */ /* 0x000fe400078ee229 */
[----:B------:R-:W-:-:S04]  /*1180*/  LOP3.LUT R21, R23, R21, R20, 0x96, !PT ;  /* 0x0000001517157212 */ /* 0x000fc800078e9614 */
[----:B------:R-:W-:-:S04]  /*1190*/  IADD3 R21, PT, PT, R24, R28, R21 ;  /* 0x0000001c18157210 */ /* 0x000fc80007ffe015 */
[----:B------:R-:W-:-:S05]  /*11a0*/  IADD3 R23, PT, PT, R21, 0x12835b01, R36 ;  /* 0x12835b0115177810 */ /* 0x000fca0007ffe024 */
[----:B------:R-:W-:-:S05]  /*11b0*/  IMAD.IADD R21, R42, 0x1, R23 ;  /* 0x000000012a157824 */ /* 0x000fca00078e0217 */
[C-C-:B------:R-:W-:Y:S02]  /*11c0*/  SHF.R.W.U32 R20, R21.reuse, 0x6, R21.reuse ;  /* 0x0000000615147819 */ /* 0x140fe40000001e15 */
[C-C-:B------:R-:W-:Y:S02]  /*11d0*/  SHF.R.W.U32 R27, R21.reuse, 0xb, R21.reuse ;  /* 0x0000000b151b7819 */ /* 0x140fe40000001e15 */
[----:B------:R-:W-:Y:S02]  /*11e0*/  SHF.R.W.U32 R24, R21, 0x19, R21 ;  /* 0x0000001915187819 */ /* 0x000fe40000001e15 */
[----:B------:R-:W-:Y:S02]  /*11f0*/  LOP3.LUT R88, R26, R21, R92, 0xe2, !PT ;  /* 0x000000151a587212 */ /* 0x000fe400078ee25c */
[----:B------:R-:W-:Y:S02]  /*1200*/  LOP3.LUT R20, R24, R27, R20, 0x96, !PT ;  /* 0x0000001b18147212 */ /* 0x000fe400078e9614 */
[----:B------:R-:W-:-:S02]  /*1210*/  SHF.R.W.U32 R27, R45, 0x2, R45 ;  /* 0x000000022d1b7819 */ /* 0x000fc40000001e2d */
[----:B------:R-:W-:Y:S02]  /*1220*/  IADD3 R20, PT, PT, R88, R31, R20 ;  /* 0x0000001f58147210 */ /* 0x000fe40007ffe014 */
[----:B------:R-:W-:Y:S02]  /*1230*/  SHF.R.W.U32 R88, R45, 0xd, R45 ;  /* 0x0000000d2d587819 */ /* 0x000fe40000001e2d */
[----:B------:R-:W-:-:S05]  /*1240*/  IADD3 R24, PT, PT, R20, 0x243185be, R41 ;  /* 0x243185be14187810 */ /* 0x000fca0007ffe029 */
[----:B------:R-:W-:-:S05]  /*1250*/  IMAD.IADD R20, R45, 0x1, R24 ;  /* 0x000000012d147824 */ /* 0x000fca00078e0218 */
[C-C-:B------:R-:W-:Y:S02]  /*1260*/  SHF.R.W.U32 R89, R20.reuse, 0x6, R20.reuse ;  /* 0x0000000614597819 */ /* 0x140fe40000001e14 */
[C-C-:B------:R-:W-:Y:S02]  /*1270*/  SHF.R.W.U32 R90, R20.reuse, 0xb, R20.reuse ;  /* 0x0000000b145a7819 */ /* 0x140fe40000001e14 */
[----:B------:R-:W-:-:S04]  /*1280*/  SHF.R.W.U32 R93, R20, 0x19, R20 ;  /* 0x00000019145d7819 */ /* 0x000fc80000001e14 */
[----:B------:R-:W-:Y:S02]  /*1290*/  LOP3.LUT R93, R93, R90, R89, 0x96, !PT ;  /* 0x0000005a5d5d7212 */ /* 0x000fe400078e9659 */
[----:B------:R-:W-:Y:S02]  /*12a0*/  SHF.R.W.U32 R89, R45, 0x16, R45 ;  /* 0x000000162d597819 */ /* 0x000fe40000001e2d */
[----:B------:R-:W-:Y:S02]  /*12b0*/  LOP3.LUT R90, R21, R20, R26, 0xe2, !PT ;  /* 0x00000014155a7212 */ /* 0x000fe400078ee21a */
[----:B------:R-:W-:Y:S02]  /*12c0*/  LOP3.LUT R27, R89, R88, R27, 0x96, !PT ;  /* 0x00000058591b7212 */ /* 0x000fe400078e961b */
[----:B------:R-:W-:Y:S02]  /*12d0*/  IADD3 R93, PT, PT, R90, R32, R93 ;  /* 0x000000205a5d7210 */ /* 0x000fe40007ffe05d */
[----:B------:R-:W-:-:S02]  /*12e0*/  IADD3 R90, PT, PT, R86, R91, R27 ;  /* 0x0000005b565a7210 */ /* 0x000fc40007ffe01b */
[----:B------:R-:W-:Y:S02]  /*12f0*/  IADD3 R88, PT, PT, R93, 0x550c7dc3, R92 ;  /* 0x550c7dc35d587810 */ /* 0x000fe40007ffe05c */
[C-C-:B------:R-:W-:Y:S02]  /*1300*/  SHF.R.W.U32 R89, R90.reuse, 0x2, R90.reuse ;  /* 0x000000025a597819 */ /* 0x140fe40000001e5a */
[C---:B------:R-:W-:Y:S01]  /*1310*/  SHF.R.W.U32 R92, R90.reuse, 0xd, R90 ;  /* 0x0000000d5a5c7819 */ /* 0x040fe20000001e5a */
[C---:B------:R-:W-:Y:S01]  /*1320*/  IMAD.IADD R27, R90.reuse, 0x1, R88 ;  /* 0x000000015a1b7824 */ /* 0x040fe200078e0258 */
[----:B------:R-:W-:-:S04]  /*1330*/  SHF.R.W.U32 R91, R90, 0x16, R90 ;  /* 0x000000165a5b7819 */ /* 0x000fc80000001e5a */
[C-C-:B------:R-:W-:Y:S02]  /*1340*/  SHF.R.W.U32 R93, R27.reuse, 0x6, R27.reuse ;  /* 0x000000061b5d7819 */ /* 0x140fe40000001e1b */
[C-C-:B------:R-:W-:Y:S02]  /*1350*/  SHF.R.W.U32 R96, R27.reuse, 0xb, R27.reuse ;  /* 0x0000000b1b607819 */ /* 0x140fe40000001e1b */
[----:B------:R-:W-:Y:S02]  /*1360*/  SHF.R.W.U32 R95, R27, 0x19, R27 ;  /* 0x000000191b5f7819 */ /* 0x000fe40000001e1b */
[----:B------:R-:W-:Y:S02]  /*1370*/  LOP3.LUT R91, R91, R92, R89, 0x96, !PT ;  /* 0x0000005c5b5b7212 */ /* 0x000fe400078e9659 */
[----:B------:R-:W-:Y:S02]  /*1380*/  LOP3.LUT R93, R95, R96, R93, 0x96, !PT ;  /* 0x000000605f5d7212 */ /* 0x000fe400078e965d */
[----:B------:R-:W-:-:S02]  /*1390*/  LOP3.LUT R95, R20, R27, R21, 0xe2, !PT ;  /* 0x0000001b145f7212 */ /* 0x000fc400078ee215 */
[----:B------:R-:W-:Y:S02]  /*13a0*/  LOP3.LUT R92, R42, R45, R90, 0xe8, !PT ;  /* 0x0000002d2a5c7212 */ /* 0x000fe400078ee85a */
[----:B------:R-:W-:Y:S02]  /*13b0*/  IADD3 R89, PT, PT, R95, R38, R93 ;  /* 0x000000265f597210 */ /* 0x000fe40007ffe05d */
[----:B------:R-:W-:Y:S02]  /*13c0*/  IADD3 R91, PT, PT, R92, R94, R91 ;  /* 0x0000005e5c5b7210 */ /* 0x000fe40007ffe05b */
        /* <DEDUP_REMOVED lines=14> */
[----:B------:R-:W-:Y:S02]  /*14b0*/  IADD3 R23, PT, PT, R96, -0x7f214e02, R21 ;  /* 0x80deb1fe60177810 */ /* 0x000fe40007ffe015 */
[C-C-:B------:R-:W-:Y:S02]  /*14c0*/  SHF.R.W.U32 R93, R92.reuse, 0x2, R92.reuse ;  /* 0x000000025c5d7819 */ /* 0x140fe40000001e5c */
[C-C-:B------:R-:W-:Y:S01]  /*14d0*/  SHF.R.W.U32 R94, R92.reuse, 0xd, R92.reuse ;  /* 0x0000000d5c5e7819 */ /* 0x140fe20000001e5c */
[C---:B------:R-:W-:Y:S01]  /*14e0*/  IMAD.IADD R21, R92.reuse, 0x1, R23 ;  /* 0x000000015c157824 */ /* 0x040fe200078e0217 */
[----:B------:R-:W-:-:S02]  /*14f0*/  SHF.R.W.U32 R95, R92, 0x16, R92 ;  /* 0x000000165c5f7819 */ /* 0x000fc40000001e5c */
[----:B------:R-:W-:Y:S02]  /*1500*/  LOP3.LUT R90, R90, R91, R92, 0xe8, !PT ;  /* 0x0000005b5a5a7212 */ /* 0x000fe400078ee85c */
[C-C-:B------:R-:W-:Y:S02]  /*1510*/  SHF.R.W.U32 R96, R21.reuse, 0x6, R21.reuse ;  /* 0x0000000615607819 */ /* 0x140fe40000001e15 */
[C-C-:B------:R-:W-:Y:S02]  /*1520*/  SHF.R.W.U32 R97, R21.reuse, 0xb, R21.reuse ;  /* 0x0000000b15617819 */ /* 0x140fe40000001e15 */
[----:B------:R-:W-:Y:S02]  /*1530*/  SHF.R.W.U32 R98, R21, 0x19, R21 ;  /* 0x0000001915627819 */ /* 0x000fe40000001e15 */
[----:B------:R-:W-:Y:S02]  /*1540*/  LOP3.LUT R93, R95, R94, R93, 0x96, !PT ;  /* 0x0000005e5f5d7212 */ /* 0x000fe400078e965d */
[----:B------:R-:W-:-:S02]  /*1550*/  LOP3.LUT R97, R98, R97, R96, 0x96, !PT ;  /* 0x0000006162617212 */ /* 0x000fc400078e9660 */
[----:B------:R-:W-:Y:S02]  /*1560*/  LOP3.LUT R96, R26, R21, R27, 0xe2, !PT ;  /* 0x000000151a607212 */ /* 0x000fe400078ee21b */
[----:B------:R-:W-:Y:S02]  /*1570*/  IADD3 R93, PT, PT, R90, R24, R93 ;  /* 0x000000185a5d7210 */ /* 0x000fe40007ffe05d */
[----:B------:R-:W-:Y:S02]  /*1580*/  IADD3 R97, PT, PT, R96, R80, R97 ;  /* 0x0000005060617210 */ /* 0x000fe40007ffe061 */
[C-C-:B------:R-:W-:Y:S02]  /*1590*/  SHF.R.W.U32 R90, R93.reuse, 0x2, R93.reuse ;  /* 0x000000025d5a7819 */ /* 0x140fe40000001e5d */
[C---:B------:R-:W-:Y:S01]  /*15a0*/  SHF.R.W.U32 R95, R93.reuse, 0xd, R93 ;  /* 0x0000000d5d5f7819 */ /* 0x040fe20000001e5d */
[----:B------:R-:W-:Y:S01]  /*15b0*/  IMAD.IADD R24, R20, 0x1, R97 ;  /* 0x0000000114187824 */ /* 0x000fe200078e0261 */
[----:B------:R-:W-:-:S03]  /*15c0*/  SHF.R.W.U32 R94, R93, 0x16, R93 ;  /* 0x000000165d5e7819 */ /* 0x000fc60000001e5d */
[----:B------:R-:W-:Y:S01]  /*15d0*/  IMAD.IADD R20, R93, 0x1, R24 ;  /* 0x000000015d147824 */ /* 0x000fe200078e0218 */
[----:B------:R-:W-:Y:S02]  /*15e0*/  LOP3.LUT R95, R94, R95, R90, 0x96, !PT ;  /* 0x0000005f5e5f7212 */ /* 0x000fe400078e965a */
[----:B------:R-:W-:Y:S02]  /*15f0*/  LOP3.LUT R94, R91, R92, R93, 0xe8, !PT ;  /* 0x0000005c5b5e7212 */ /* 0x000fe400078ee85d */
[C-C-:B------:R-:W-:Y:S02]  /*1600*/  SHF.R.W.U32 R96, R20.reuse, 0x6, R20.reuse ;  /* 0x0000000614607819 */ /* 0x140fe40000001e14 */
[C-C-:B------:R-:W-:Y:S02]  /*1610*/  SHF.R.W.U32 R97, R20.reuse, 0xb, R20.reuse ;  /* 0x0000000b14617819 */ /* 0x140fe40000001e14 */
[----:B------:R-:W-:Y:S02]  /*1620*/  SHF.R.W.U32 R98, R20, 0x19, R20 ;  /* 0x0000001914627819 */ /* 0x000fe40000001e14 */
[----:B------:R-:W-:-:S02]  /*1630*/  IADD3 R94, PT, PT, R94, R88, R95 ;  /* 0x000000585e5e7210 */ /* 0x000fc40007ffe05f */
[----:B------:R-:W-:Y:S02]  /*1640*/  LOP3.LUT R96, R98, R97, R96, 0x96, !PT ;  /* 0x0000006162607212 */ /* 0x000fe400078e9660 */
[----:B------:R-:W-:Y:S02]  /*1650*/  LOP3.LUT R97, R21, R20, R26, 0xe2, !PT ;  /* 0x0000001415617212 */ /* 0x000fe400078ee21a */
[C---:B------:R-:W-:Y:S02]  /*1660*/  SHF.R.W.U32 R90, R94.reuse, 0xd, R94 ;  /* 0x0000000d5e5a7819 */ /* 0x040fe40000001e5e */
[----:B------:R-:W-:Y:S02]  /*1670*/  IADD3 R96, PT, PT, R97, R29, R96 ;  /* 0x0000001d61607210 */ /* 0x000fe40007ffe060 */
[----:B------:R-:W-:Y:S02]  /*1680*/  SHF.R.W.U32 R95, R94, 0x16, R94 ;  /* 0x000000165e5f7819 */ /* 0x000fe40000001e5e */
[----:B------:R-:W-:-:S02]  /*1690*/  IADD3 R88, PT, PT, R96, -0x3e640e8c, R27 ;  /* 0xc19bf17460587810 */ /* 0x000fc40007ffe01b */
        /* <DEDUP_REMOVED lines=14> */
[--C-:B------:R-:W-:Y:S02]  /*1780*/  SHF.R.W.U32 R26, R95, 0x2, R95.reuse ;  /* 0x000000025f1a7819 */ /* 0x100fe40000001e5f */
[----:B------:R-:W-:Y:S01]  /*1790*/  LOP3.LUT R93, R93, R94, R95, 0xe8, !PT ;  /* 0x0000005e5d5d7212 */ /* 0x000fe200078ee85f */
[----:B------:R-:W-:Y:S01]  /*17a0*/  IMAD.IADD R90, R95, 0x1, R89 ;  /* 0x000000015f5a7824 */ /* 0x000fe200078e0259 */
[----:B------:R-:W-:-:S04]  /*17b0*/  LOP3.LUT R26, R92, R27, R26, 0x96, !PT ;  /* 0x0000001b5c1a7212 */ /* 0x000fc800078e961a */
[C-C-:B------:R-:W-:Y:S02]  /*17c0*/  SHF.R.W.U32 R96, R90.reuse, 0x6, R90.reuse ;  /* 0x000000065a607819 */ /* 0x140fe40000001e5a */
[C-C-:B------:R-:W-:Y:S02]  /*17d0*/  SHF.R.W.U32 R97, R90.reuse, 0xb, R90.reuse ;  /* 0x0000000b5a617819 */ /* 0x140fe40000001e5a */
[----:B------:R-:W-:Y:S02]  /*17e0*/  SHF.R.W.U32 R98, R90, 0x19, R90 ;  /* 0x000000195a627819 */ /* 0x000fe40000001e5a */
[----:B------:R-:W-:Y:S02]  /*17f0*/  IADD3 R93, PT, PT, R93, R23, R26 ;  /* 0x000000175d5d7210 */ /* 0x000fe40007ffe01a */
[----:B------:R-:W-:Y:S02]  /*1800*/  LOP3.LUT R96, R98, R97, R96, 0x96, !PT ;  /* 0x0000006162607212 */ /* 0x000fe400078e9660 */
[----:B------:R-:W-:-:S02]  /*1810*/  LOP3.LUT R97, R91, R90, R20, 0xe2, !PT ;  /* 0x0000005a5b617212 */ /* 0x000fc400078ee214 */
[--C-:B------:R-:W-:Y:S02]  /*1820*/  SHF.R.W.U32 R92, R93, 0xd, R93.reuse ;  /* 0x0000000d5d5c7819 */ /* 0x100fe40000001e5d */
[----:B------:R-:W-:Y:S02]  /*1830*/  IADD3 R96, PT, PT, R97, R35, R96 ;  /* 0x0000002361607210 */ /* 0x000fe40007ffe060 */
[C---:B------:R-:W-:Y:S02]  /*1840*/  SHF.R.W.U32 R27, R93.reuse, 0x16, R93 ;  /* 0x000000165d1b7819 */ /* 0x040fe40000001e5d */
[----:B------:R-:W-:Y:S02]  /*1850*/  IADD3 R26, PT, PT, R96, -0x1041b87a, R21 ;  /* 0xefbe4786601a7810 */ /* 0x000fe40007ffe015 */
        /* <DEDUP_REMOVED lines=13> */
[----:B------:R-:W-:-:S02]  /*1930*/  IADD3 R27, PT, PT, R27, 0xfc19dc6, R20 ;  /* 0x0fc19dc61b1b7810 */ /* 0x000fc40007ffe014 */
[----:B------:R-:W-:-:S03]  /*1940*/  SHF.R.W.U32 R20, R92, 0x2, R92 ;  /* 0x000000025c147819 */ /* 0x000fc60000001e5c */
[----:B------:R-:W-:Y:S01]  /*1950*/  IMAD.IADD R24, R92, 0x1, R27 ;  /* 0x000000015c187824 */ /* 0x000fe200078e021b */
[----:B------:R-:W-:-:S04]  /*1960*/  LOP3.LUT R21, R94, R21, R20, 0x96, !PT ;  /* 0x000000155e157212 */ /* 0x000fc800078e9614 */
[C-C-:B------:R-:W-:Y:S02]  /*1970*/  SHF.R.W.U32 R96, R24.reuse, 0x6, R24.reuse ;  /* 0x0000000618607819 */ /* 0x140fe40000001e18 */
[C-C-:B------:R-:W-:Y:S02]  /*1980*/  SHF.R.W.U32 R97, R24.reuse, 0xb, R24.reuse ;  /* 0x0000000b18617819 */ /* 0x140fe40000001e18 */
[----:B------:R-:W-:-:S04]  /*1990*/  SHF.R.W.U32 R98, R24, 0x19, R24 ;  /* 0x0000001918627819 */ /* 0x000fc80000001e18 */
[----:B------:R-:W-:Y:S02]  /*19a0*/  LOP3.LUT R97, R98, R97, R96, 0x96, !PT ;  /* 0x0000006162617212 */ /* 0x000fe400078e9660 */
[----:B------:R-:W-:Y:S02]  /*19b0*/  LOP3.LUT R98, R23, R24, R90, 0xe2, !PT ;  /* 0x0000001817627212 */ /* 0x000fe400078ee25a */
[----:B------:R-:W-:Y:S02]  /*19c0*/  LOP3.LUT R96, R95, R93, R92, 0xe8, !PT ;  /* 0x0000005d5f607212 */ /* 0x000fe400078ee85c */
[----:B------:R-:W-:Y:S02]  /*19d0*/  IADD3 R98, PT, PT, R98, R44, R97 ;  /* 0x0000002c62627210 */ /* 0x000fe40007ffe061 */
[----:B------:R-:W-:Y:S02]  /*19e0*/  IADD3 R96, PT, PT, R96, R88, R21 ;  /* 0x0000005860607210 */ /* 0x000fe40007ffe015 */
[----:B------:R-:W-:-:S02]  /*19f0*/  IADD3 R91, PT, PT, R98, 0x240ca1cc, R91 ;  /* 0x240ca1cc625b7810 */ /* 0x000fc40007ffe05b */
[C-C-:B------:R-:W-:Y:S02]  /*1a00*/  SHF.R.W.U32 R20, R96.reuse, 0x2, R96.reuse ;  /* 0x0000000260147819 */ /* 0x140fe40000001e60 */
[C-C-:B------:R-:W-:Y:S01]  /*1a10*/  SHF.R.W.U32 R21, R96.reuse, 0xd, R96.reuse ;  /* 0x0000000d60157819 */ /* 0x140fe20000001e60 */
[C---:B------:R-:W-:Y:S01]  /*1a20*/  IMAD.IADD R88, R96.reuse, 0x1, R91 ;  /* 0x0000000160587824 */ /* 0x040fe200078e025b */
[--C-:B------:R-:W-:Y:S02]  /*1a30*/  SHF.R.W.U32 R94, R96, 0x16, R96.reuse ;  /* 0x00000016605e7819 */ /* 0x100fe40000001e60 */
[----:B------:R-:W-:Y:S02]  /*1a40*/  LOP3.LUT R93, R93, R92, R96, 0xe8, !PT ;  /* 0x0000005c5d5d7212 */ /* 0x000fe400078ee860 */
[C-C-:B------:R-:W-:Y:S02]  /*1a50*/  SHF.R.W.U32 R95, R88.reuse, 0x6, R88.reuse ;  /* 0x00000006585f7819 */ /* 0x140fe40000001e58 */
[----:B------:R-:W-:-:S02]  /*1a60*/  SHF.R.W.U32 R98, R88, 0xb, R88 ;  /* 0x0000000b58627819 */ /* 0x000fc40000001e58 */
[----:B------:R-:W-:Y:S02]  /*1a70*/  SHF.R.W.U32 R97, R88, 0x19, R88 ;  /* 0x0000001958617819 */ /* 0x000fe40000001e58 */
[----:B------:R-:W-:Y:S02]  /*1a80*/  LOP3.LUT R94, R94, R21, R20, 0x96, !PT ;  /* 0x000000155e5e7212 */ /* 0x000fe400078e9614 */
[----:B------:R-:W-:Y:S02]  /*1a90*/  LOP3.LUT R98, R97, R98, R95, 0x96, !PT ;  /* 0x0000006261627212 */ /* 0x000fe400078e965f */
[----:B------:R-:W-:Y:S02]  /*1aa0*/  LOP3.LUT R95, R24, R88, R23, 0xe2, !PT ;  /* 0x00000058185f7212 */ /* 0x000fe400078ee217 */
[----:B------:R-:W-:Y:S02]  /*1ab0*/  IADD3 R93, PT, PT, R93, R89, R94 ;  /* 0x000000595d5d7210 */ /* 0x000fe40007ffe05e */
[----:B------:R-:W-:-:S02]  /*1ac0*/  IADD3 R95, PT, PT, R95, R47, R98 ;  /* 0x0000002f5f5f7210 */ /* 0x000fc40007ffe062 */
[C---:B------:R-:W-:Y:S02]  /*1ad0*/  SHF.R.W.U32 R20, R44.reuse, 0x11, R44 ;  /* 0x000000112c147819 */ /* 0x040fe40000001e2c */
[----:B------:R-:W-:Y:S02]  /*1ae0*/  IADD3 R90, PT, PT, R95, 0x2de92c6f, R90 ;  /* 0x2de92c6f5f5a7810 */ /* 0x000fe40007ffe05a */
[--C-:B------:R-:W-:Y:S02]  /*1af0*/  SHF.R.W.U32 R21, R44, 0x13, R44.reuse ;  /* 0x000000132c157819 */ /* 0x100fe40000001e2c */
[----:B------:R-:W-:Y:S01]  /*1b00*/  SHF.R.U32.HI R94, RZ, 0xa, R44 ;  /* 0x0000000aff5e7819 */ /* 0x000fe2000001162c */
[----:B------:R-:W-:Y:S01]  /*1b10*/  IMAD.IADD R89, R93, 0x1, R90 ;  /* 0x000000015d597824 */ /* 0x000fe200078e025a */
[C-C-:B------:R-:W-:Y:S02]  /*1b20*/  SHF.R.W.U32 R95, R40.reuse, 0x7, R40.reuse ;  /* 0x00000007285f7819 */ /* 0x140fe40000001e28 */
[----:B------:R-:W-:-:S02]  /*1b30*/  SHF.R.W.U32 R98, R40, 0x12, R40 ;  /* 0x0000001228627819 */ /* 0x000fc40000001e28 */
[----:B------:R-:W-:Y:S02]  /*1b40*/  SHF.R.U32.HI R97, RZ, 0x3, R40 ;  /* 0x00000003ff617819 */ /* 0x000fe40000011628 */
[----:B------:R-:W-:Y:S02]  /*1b50*/  LOP3.LUT R20, R21, R94, R20, 0x96, !PT ;  /* 0x0000005e15147212 */ /* 0x000fe400078e9614 */
[----:B------:R-:W-:Y:S02]  /*1b60*/  LOP3.LUT R21, R98, R97, R95, 0x96, !PT ;  /* 0x0000006162157212 */ /* 0x000fe400078e965f */
[C-C-:B------:R-:W-:Y:S02]  /*1b70*/  SHF.R.W.U32 R94, R89.reuse, 0x6, R89.reuse ;  /* 0x00000006595e7819 */ /* 0x140fe40000001e59 */
[C-C-:B------:R-:W-:Y:S02]  /*1b80*/  SHF.R.W.U32 R95, R89.reuse, 0xb, R89.reuse ;  /* 0x0000000b595f7819 */ /* 0x140fe40000001e59 */
[----:B------:R-:W-:-:S02]  /*1b90*/  SHF.R.W.U32 R97, R89, 0x19, R89 ;  /* 0x0000001959617819 */ /* 0x000fc40000001e59 */
[--C-:B------:R-:W-:Y:S02]  /*1ba0*/  SHF.R.W.U32 R98, R93, 0xd, R93.reuse ;  /* 0x0000000d5d627819 */ /* 0x100fe40000001e5d */
[----:B------:R-:W-:Y:S02]  /*1bb0*/  LOP3.LUT R100, R97, R95, R94, 0x96, !PT ;  /* 0x0000005f61647212 */ /* 0x000fe400078e965e */
[C-C-:B------:R-:W-:Y:S02]  /*1bc0*/  SHF.R.W.U32 R97, R93.reuse, 0x2, R93.reuse ;  /* 0x000000025d617819 */ /* 0x140fe40000001e5d */
[----:B------:R-:W-:Y:S02]  /*1bd0*/  SHF.R.W.U32 R99, R93, 0x16, R93 ;  /* 0x000000165d637819 */ /* 0x000fe40000001e5d */
[----:B------:R-:W-:Y:S02]  /*1be0*/  IADD3 R21, PT, PT, R21, R20, R83 ;  /* 0x0000001415157210 */ /* 0x000fe40007ffe053 */
[----:B------:R-:W-:-:S02]  /*1bf0*/  LOP3.LUT R101, R88, R89, R24, 0xe2, !PT ;  /* 0x0000005958657212 */ /* 0x000fc400078ee218 */
[C-C-:B------:R-:W-:Y:S02]  /*1c00*/  SHF.R.W.U32 R20, R47.reuse, 0x11, R47.reuse ;  /* 0x000000112f147819 */ /* 0x140fe40000001e2f */
[--C-:B------:R-:W-:Y:S02]  /*1c10*/  SHF.R.W.U32 R95, R47, 0x13, R47.reuse ;  /* 0x000000132f5f7819 */ /* 0x100fe40000001e2f */
[----:B------:R-:W-:Y:S02]  /*1c20*/  SHF.R.U32.HI R94, RZ, 0xa, R47 ;  /* 0x0000000aff5e7819 */ /* 0x000fe4000001162f */
[----:B------:R-:W-:Y:S02]  /*1c30*/  LOP3.LUT R99, R99, R98, R97, 0x96, !PT ;  /* 0x0000006263637212 */ /* 0x000fe400078e9661 */
[----:B------:R-:W-:Y:S02]  /*1c40*/  LOP3.LUT R92, R92, R96, R93, 0xe8, !PT ;  /* 0x000000605c5c7212 */ /* 0x000fe400078ee85d */
[----:B------:R-:W-:-:S02]  /*1c50*/  IADD3 R100, PT, PT, R101, R21, R100 ;  /* 0x0000001565647210 */ /* 0x000fc40007ffe064 */
[----:B------:R-:W-:Y:S02]  /*1c60*/  LOP3.LUT R20, R95, R94, R20, 0x96, !PT ;  /* 0x0000005e5f147212 */ /* 0x000fe400078e9614 */
[----:B------:R-:W-:Y:S02]  /*1c70*/  IADD3 R92, PT, PT, R92, R26, R99 ;  /* 0x0000001a5c5c7210 */ /* 0x000fe40007ffe063 */
[C-C-:B------:R-:W-:Y:S02]  /*1c80*/  SHF.R.W.U32 R94, R25.reuse, 0x7, R25.reuse ;  /* 0x00000007195e7819 */ /* 0x140fe40000001e19 */
[--C-:B------:R-:W-:Y:S02]  /*1c90*/  SHF.R.W.U32 R95, R25, 0x12, R25.reuse ;  /* 0x00000012195f7819 */ /* 0x100fe40000001e19 */
[----:B------:R-:W-:Y:S02]  /*1ca0*/  SHF.R.U32.HI R97, RZ, 0x3, R25 ;  /* 0x00000003ff617819 */ /* 0x000fe40000011619 */
[----:B------:R-:W-:-:S02]  /*1cb0*/  IADD3 R26, PT, PT, R100, 0x4a7484aa, R23 ;  /* 0x4a7484aa641a7810 */ /* 0x000fc40007ffe017 */
[----:B------:R-:W-:Y:S02]  /*1cc0*/  LOP3.LUT R95, R95, R97, R94, 0x96, !PT ;  /* 0x000000615f5f7212 */ /* 0x000fe400078e965e */
[----:B------:R-:W-:Y:S01]  /*1cd0*/  IADD3 R20, PT, PT, R20, R29, R40 ;  /* 0x0000001d14147210 */ /* 0x000fe20007ffe028 */
[C---:B------:R-:W-:Y:S01]  /*1ce0*/  IMAD.IADD R94, R92.reuse, 0x1, R26 ;  /* 0x000000015c5e7824 */ /* 0x040fe200078e021a */
[C-C-:B------:R-:W-:Y:S02]  /*1cf0*/  SHF.R.W.U32 R23, R92.reuse, 0x2, R92.reuse ;  /* 0x000000025c177819 */ /* 0x140fe40000001e5c */
[C---:B------:R-:W-:Y:S01]  /*1d00*/  SHF.R.W.U32 R98, R92.reuse, 0xd, R92 ;  /* 0x0000000d5c627819 */ /* 0x040fe20000001e5c */
[----:B------:R-:W-:Y:S01]  /*1d10*/  IMAD.IADD R20, R95, 0x1, R20 ;  /* 0x000000015f147824 */ /* 0x000fe200078e0214 */
[----:B------:R-:W-:Y:S02]  /*1d20*/  SHF.R.W.U32 R97, R92, 0x16, R92 ;  /* 0x000000165c617819 */ /* 0x000fe40000001e5c */
[----:B------:R-:W-:-:S02]  /*1d30*/  SHF.R.W.U32 R99, R94, 0x6, R94 ;  /* 0x000000065e637819 */ /* 0x000fc40000001e5e */
[C-C-:B------:R-:W-:Y:S02]  /*1d40*/  SHF.R.W.U32 R102, R94.reuse, 0xb, R94.reuse ;  /* 0x0000000b5e667819 */ /* 0x140fe40000001e5e */
[----:B------:R-:W-:Y:S02]  /*1d50*/  SHF.R.W.U32 R101, R94, 0x19, R94 ;  /* 0x000000195e657819 */ /* 0x000fe40000001e5e */
[----:B------:R-:W-:Y:S02]  /*1d60*/  LOP3.LUT R100, R97, R98, R23, 0x96, !PT ;  /* 0x0000006261647212 */ /* 0x000fe400078e9617 */
[C-C-:B------:R-:W-:Y:S02]  /*1d70*/  SHF.R.W.U32 R23, R21.reuse, 0x11, R21.reuse ;  /* 0x0000001115177819 */ /* 0x140fe40000001e15 */
[--C-:B------:R-:W-:Y:S02]  /*1d80*/  SHF.R.W.U32 R98, R21, 0x13, R21.reuse ;  /* 0x0000001315627819 */ /* 0x100fe40000001e15 */
[----:B------:R-:W-:-:S02]  /*1d90*/  SHF.R.U32.HI R95, RZ, 0xa, R21 ;  /* 0x0000000aff5f7819 */ /* 0x000fc40000011615 */
[----:B------:R-:W-:Y:S02]  /*1da0*/  LOP3.LUT R96, R96, R93, R92, 0xe8, !PT ;  /* 0x0000005d60607212 */ /* 0x000fe400078ee85c */
[----:B------:R-:W-:Y:S02]  /*1db0*/  LOP3.LUT R99, R101, R102, R99, 0x96, !PT ;  /* 0x0000006665637212 */ /* 0x000fe400078e9663 */
[----:B------:R-:W-:Y:S02]  /*1dc0*/  LOP3.LUT R97, R89, R94, R88, 0xe2, !PT ;  /* 0x0000005e59617212 */ /* 0x000fe400078ee258 */
[----:B------:R-:W-:Y:S02]  /*1dd0*/  LOP3.LUT R23, R98, R95, R23, 0x96, !PT ;  /* 0x0000005f62177212 */ /* 0x000fe400078e9617 */
[----:B------:R-:W-:Y:S02]  /*1de0*/  IADD3 R95, PT, PT, R96, R27, R100 ;  /* 0x0000001b605f7210 */ /* 0x000fe40007ffe064 */
[----:B------:R-:W-:-:S02]  /*1df0*/  IADD3 R27, PT, PT, R97, R20, R99 ;  /* 0x00000014611b7210 */ /* 0x000fc40007ffe063 */
[C-C-:B------:R-:W-:Y:S02]  /*1e00*/  SHF.R.W.U32 R96, R22.reuse, 0x7, R22.reuse ;  /* 0x0000000716607819 */ /* 0x140fe40000001e16 */
[--C-:B------:R-:W-:Y:S02]  /*1e10*/  SHF.R.W.U32 R97, R22, 0x12, R22.reuse ;  /* 0x0000001216617819 */ /* 0x100fe40000001e16 */
[----:B------:R-:W-:Y:S02]  /*1e20*/  SHF.R.U32.HI R98, RZ, 0x3, R22 ;  /* 0x00000003ff627819 */ /* 0x000fe40000011616 */
[----:B------:R-:W-:Y:S02]  /*1e30*/  IADD3 R27, PT, PT, R27, 0x5cb0a9dc, R24 ;  /* 0x5cb0a9dc1b1b7810 */ /* 0x000fe40007ffe018 */
[----:B------:R-:W-:Y:S02]  /*1e40*/  IADD3 R24, PT, PT, R25, R23, R30 ;  /* 0x0000001719187210 */ /* 0x000fe40007ffe01e */
[----:B------:R-:W-:Y:S01]  /*1e50*/  LOP3.LUT R23, R97, R98, R96, 0x96, !PT ;  /* 0x0000006261177212 */ /* 0x000fe200078e9660 */
[C---:B------:R-:W-:Y:S01]  /*1e60*/  IMAD.IADD R97, R95.reuse, 0x1, R27 ;  /* 0x000000015f617824 */ /* 0x040fe200078e021b */
[----:B------:R-:W-:-:S02]  /*1e70*/  SHF.R.W.U32 R25, R95, 0xd, R95 ;  /* 0x0000000d5f197819 */ /* 0x000fc40000001e5f */
[----:B------:R-:W-:Y:S01]  /*1e80*/  SHF.R.W.U32 R96, R95, 0x16, R95 ;  /* 0x000000165f607819 */ /* 0x000fe20000001e5f */
[----:B------:R-:W-:Y:S01]  /*1e90*/  IMAD.IADD R23, R23, 0x1, R24 ;  /* 0x0000000117177824 */ /* 0x000fe200078e0218 */
[C-C-:B------:R-:W-:Y:S02]  /*1ea0*/  SHF.R.W.U32 R98, R97.reuse, 0x6, R97.reuse ;  /* 0x0000000661627819 */ /* 0x140fe40000001e61 */
[C-C-:B------:R-:W-:Y:S02]  /*1eb0*/  SHF.R.W.U32 R99, R97.reuse, 0xb, R97.reuse ;  /* 0x0000000b61637819 */ /* 0x140fe40000001e61 */
[----:B------:R-:W-:Y:S02]  /*1ec0*/  SHF.R.W.U32 R100, R97, 0x19, R97 ;  /* 0x0000001961647819 */ /* 0x000fe40000001e61 */
[----:B------:R-:W-:Y:S02]  /*1ed0*/  SHF.R.W.U32 R24, R95, 0x2, R95 ;  /* 0x000000025f187819 */ /* 0x000fe40000001e5f */
[----:B------:R-:W-:-:S02]  /*1ee0*/  LOP3.LUT R98, R100, R99, R98, 0x96, !PT ;  /* 0x0000006364627212 */ /* 0x000fc400078e9662 */
[----:B------:R-:W-:Y:S02]  /*1ef0*/  LOP3.LUT R99, R94, R97, R89, 0xe2, !PT ;  /* 0x000000615e637212 */ /* 0x000fe400078ee259 */
[----:B------:R-:W-:Y:S02]  /*1f00*/  LOP3.LUT R96, R96, R25, R24, 0x96, !PT ;  /* 0x0000001960607212 */ /* 0x000fe400078e9618 */
[----:B------:R-:W-:Y:S02]  /*1f10*/  LOP3.LUT R93, R93, R92, R95, 0xe8, !PT ;  /* 0x0000005c5d5d7212 */ /* 0x000fe400078ee85f */
[----:B------:R-:W-:Y:S02]  /*1f20*/  IADD3 R99, PT, PT, R99, R23, R98 ;  /* 0x0000001763637210 */ /* 0x000fe40007ffe062 */
[----:B------:R-:W-:Y:S02]  /*1f30*/  IADD3 R91, PT, PT, R93, R91, R96 ;  /* 0x0000005b5d5b7210 */ /* 0x000fe40007ffe060 */
[----:B------:R-:W-:-:S02]  /*1f40*/  IADD3 R88, PT, PT, R99, 0x76f988da, R88 ;  /* 0x76f988da63587810 */ /* 0x000fc40007ffe058 */
[C-C-:B------:R-:W-:Y:S02]  /*1f50*/  SHF.R.W.U32 R24, R20.reuse, 0x11, R20.reuse ;  /* 0x0000001114187819 */ /* 0x140fe40000001e14 */
[----:B------:R-:W-:Y:S01]  /*1f60*/  SHF.R.W.U32 R25, R20, 0x13, R20 ;  /* 0x0000001314197819 */ /* 0x000fe20000001e14 */
[----:B------:R-:W-:Y:S01]  /*1f70*/  IMAD.IADD R96, R91, 0x1, R88 ;  /* 0x000000015b607824 */ /* 0x000fe200078e0258 */
[----:B------:R-:W-:Y:S02]  /*1f80*/  SHF.R.U32.HI R93, RZ, 0xa, R20 ;  /* 0x0000000aff5d7819 */ /* 0x000fe40000011614 */
[C-C-:B------:R-:W-:Y:S02]  /*1f90*/  SHF.R.W.U32 R98, R28.reuse, 0x7, R28.reuse ;  /* 0x000000071c627819 */ /* 0x140fe40000001e1c */
[--C-:B------:R-:W-:Y:S02]  /*1fa0*/  SHF.R.W.U32 R99, R28, 0x12, R28.reuse ;  /* 0x000000121c637819 */ /* 0x100fe40000001e1c */
[----:B------:R-:W-:-:S02]  /*1fb0*/  SHF.R.U32.HI R100, RZ, 0x3, R28 ;  /* 0x00000003ff647819 */ /* 0x000fc4000001161c */
[----:B------:R-:W-:Y:S02]  /*1fc0*/  LOP3.LUT R24, R25, R93, R24, 0x96, !PT ;  /* 0x0000005d19187212 */ /* 0x000fe400078e9618 */
[----:B------:R-:W-:Y:S02]  /*1fd0*/  LOP3.LUT R98, R99, R100, R98, 0x96, !PT ;  /* 0x0000006463627212 */ /* 0x000fe400078e9662 */
[----:B------:R-:W-:Y:S02]  /*1fe0*/  IADD3 R25, PT, PT, R22, R24, R35 ;  /* 0x0000001816197210 */ /* 0x000fe40007ffe023 */
[C-C-:B------:R-:W-:Y:S02]  /*1ff0*/  SHF.R.W.U32 R93, R96.reuse, 0x6, R96.reuse ;  /* 0x00000006605d7819 */ /* 0x140fe40000001e60 */
[--C-:B------:R-:W-:Y:S01]  /*2000*/  SHF.R.W.U32 R100, R96, 0xb, R96.reuse ;  /* 0x0000000b60647819 */ /* 0x100fe20000001e60 */
[----:B------:R-:W-:Y:S01]  /*2010*/  IMAD.IADD R22, R98, 0x1, R25 ;  /* 0x0000000162167824 */ /* 0x000fe200078e0219 */
[----:B------:R-:W-:-:S02]  /*2020*/  SHF.R.W.U32 R99, R96, 0x19, R96 ;  /* 0x0000001960637819 */ /* 0x000fc40000001e60 */
[----:B------:R-:W-:Y:S02]  /*2030*/  SHF.R.W.U32 R98, R91, 0x2, R91 ;  /* 0x000000025b627819 */ /* 0x000fe40000001e5b */
[----:B------:R-:W-:Y:S02]  /*2040*/  LOP3.LUT R101, R99, R100, R93, 0x96, !PT ;  /* 0x0000006463657212 */ /* 0x000fe400078e965d */
[C-C-:B------:R-:W-:Y:S02]  /*2050*/  SHF.R.W.U32 R99, R91.reuse, 0xd, R91.reuse ;  /* 0x0000000d5b637819 */ /* 0x140fe40000001e5b */
[----:B------:R-:W-:Y:S02]  /*2060*/  SHF.R.W.U32 R100, R91, 0x16, R91 ;  /* 0x000000165b647819 */ /* 0x000fe40000001e5b */
[----:B------:R-:W-:Y:S02]  /*2070*/  LOP3.LUT R102, R97, R96, R94, 0xe2, !PT ;  /* 0x0000006061667212 */ /* 0x000fe400078ee25e */
[----:B------:R-:W-:-:S02]  /*2080*/  SHF.R.W.U32 R24, R23, 0x11, R23 ;  /* 0x0000001117187819 */ /* 0x000fc40000001e17 */
[--C-:B------:R-:W-:Y:S02]  /*2090*/  SHF.R.W.U32 R25, R23, 0x13, R23.reuse ;  /* 0x0000001317197819 */ /* 0x100fe40000001e17 */
[----:B------:R-:W-:Y:S02]  /*20a0*/  SHF.R.U32.HI R93, RZ, 0xa, R23 ;  /* 0x0000000aff5d7819 */ /* 0x000fe40000011617 */
[----:B------:R-:W-:Y:S02]  /*20b0*/  LOP3.LUT R99, R100, R99, R98, 0x96, !PT ;  /* 0x0000006364637212 */ /* 0x000fe400078e9662 */
[----:B------:R-:W-:Y:S02]  /*20c0*/  IADD3 R102, PT, PT, R102, R22, R101 ;  /* 0x0000001666667210 */ /* 0x000fe40007ffe065 */
[----:B------:R-:W-:Y:S02]  /*20d0*/  LOP3.LUT R98, R92, R95, R91, 0xe8, !PT ;  /* 0x0000005f5c627212 */ /* 0x000fe400078ee85b */
[----:B------:R-:W-:-:S02]  /*20e0*/  LOP3.LUT R24, R25, R93, R24, 0x96, !PT ;  /* 0x0000005d19187212 */ /* 0x000fc400078e9618 */
[C-C-:B------:R-:W-:Y:S02]  /*20f0*/  SHF.R.W.U32 R25, R31.reuse, 0x7, R31.reuse ;  /* 0x000000071f197819 */ /* 0x140fe40000001e1f */
[--C-:B------:R-:W-:Y:S02]  /*2100*/  SHF.R.W.U32 R92, R31, 0x12, R31.reuse ;  /* 0x000000121f5c7819 */ /* 0x100fe40000001e1f */
[----:B------:R-:W-:Y:S02]  /*2110*/  SHF.R.U32.HI R93, RZ, 0x3, R31 ;  /* 0x00000003ff5d7819 */ /* 0x000fe4000001161f */
[----:B------:R-:W-:Y:S02]  /*2120*/  IADD3 R90, PT, PT, R98, R90, R99 ;  /* 0x0000005a625a7210 */ /* 0x000fe40007ffe063 */
[----:B------:R-:W-:Y:S02]  /*2130*/  IADD3 R89, PT, PT, R102, -0x67c1aeae, R89 ;  /* 0x983e515266597810 */ /* 0x000fe40007ffe059 */
[----:B------:R-:W-:-:S02]  /*2140*/  LOP3.LUT R25, R92, R93, R25, 0x96, !PT ;  /* 0x0000005d5c197212 */ /* 0x000fc400078e9619 */
[----:B------:R-:W-:Y:S01]  /*2150*/  IADD3 R24, PT, PT, R24, R37, R28 ;  /* 0x0000002518187210 */ /* 0x000fe20007ffe01c */
[C---:B------:R-:W-:Y:S01]  /*2160*/  IMAD.IADD R93, R90.reuse, 0x1, R89 ;  /* 0x000000015a5d7824 */ /* 0x040fe200078e0259 */
[C-C-:B------:R-:W-:Y:S02]  /*2170*/  SHF.R.W.U32 R92, R90.reuse, 0x2, R90.reuse ;  /* 0x000000025a5c7819 */ /* 0x140fe40000001e5a */
[----:B------:R-:W-:Y:S01]  /*2180*/  SHF.R.W.U32 R99, R90, 0xd, R90 ;  /* 0x0000000d5a637819 */ /* 0x000fe20000001e5a */
[----:B------:R-:W-:Y:S01]  /*2190*/  IMAD.IADD R25, R25, 0x1, R24 ;  /* 0x0000000119197824 */ /* 0x000fe200078e0218 */
[C-C-:B------:R-:W-:Y:S02]  /*21a0*/  SHF.R.W.U32 R100, R93.reuse, 0x6, R93.reuse ;  /* 0x000000065d647819 */ /* 0x140fe40000001e5d */
[C-C-:B------:R-:W-:Y:S02]  /*21b0*/  SHF.R.W.U32 R101, R93.reuse, 0xb, R93.reuse ;  /* 0x0000000b5d657819 */ /* 0x140fe40000001e5d */
[----:B------:R-:W-:-:S02]  /*21c0*/  SHF.R.W.U32 R102, R93, 0x19, R93 ;  /* 0x000000195d667819 */ /* 0x000fc40000001e5d */
[----:B------:R-:W-:Y:S02]  /*21d0*/  SHF.R.W.U32 R98, R90, 0x16, R90 ;  /* 0x000000165a627819 */ /* 0x000fe40000001e5a */
[----:B------:R-:W-:Y:S02]  /*21e0*/  LOP3.LUT R100, R102, R101, R100, 0x96, !PT ;  /* 0x0000006566647212 */ /* 0x000fe400078e9664 */
[----:B------:R-:W-:Y:S02]  /*21f0*/  LOP3.LUT R24, R96, R93, R97, 0xe2, !PT ;  /* 0x0000005d60187212 */ /* 0x000fe400078ee261 */
[----:B------:R-:W-:Y:S02]  /*2200*/  LOP3.LUT R99, R98, R99, R92, 0x96, !PT ;  /* 0x0000006362637212 */ /* 0x000fe400078e965c */
[----:B------:R-:W-:Y:S02]  /*2210*/  LOP3.LUT R95, R95, R91, R90, 0xe8, !PT ;  /* 0x0000005b5f5f7212 */ /* 0x000fe400078ee85a */
[----:B------:R-:W-:-:S02]  /*2220*/  IADD3 R103, PT, PT, R24, R25, R100 ;  /* 0x0000001918677210 */ /* 0x000fc40007ffe064 */
[----:B------:R-:W-:Y:S02]  /*2230*/  IADD3 R95, PT, PT, R95, R26, R99 ;  /* 0x0000001a5f5f7210 */ /* 0x000fe40007ffe063 */
[C-C-:B------:R-:W-:Y:S02]  /*2240*/  SHF.R.W.U32 R92, R32.reuse, 0x7, R32.reuse ;  /* 0x00000007205c7819 */ /* 0x140fe40000001e20 */
[--C-:B------:R-:W-:Y:S02]  /*2250*/  SHF.R.W.U32 R101, R32, 0x12, R32.reuse ;  /* 0x0000001220657819 */ /* 0x100fe40000001e20 */
[----:B------:R-:W-:Y:S02]  /*2260*/  SHF.R.U32.HI R98, RZ, 0x3, R32 ;  /* 0x00000003ff627819 */ /* 0x000fe40000011620 */
[----:B------:R-:W-:Y:S02]  /*2270*/  IADD3 R94, PT, PT, R103, -0x57ce3993, R94 ;  /* 0xa831c66d675e7810 */ /* 0x000fe40007ffe05e */
[----:B------:R-:W-:-:S02]  /*2280*/  SHF.R.W.U32 R24, R22, 0x11, R22 ;  /* 0x0000001116187819 */ /* 0x000fc40000001e16 */
[--C-:B------:R-:W-:Y:S02]  /*2290*/  SHF.R.W.U32 R99, R22, 0x13, R22.reuse ;  /* 0x0000001316637819 */ /* 0x100fe40000001e16 */
[----:B------:R-:W-:Y:S02]  /*22a0*/  SHF.R.U32.HI R26, RZ, 0xa, R22 ;  /* 0x0000000aff1a7819 */ /* 0x000fe40000011616 */
[----:B------:R-:W-:Y:S01]  /*22b0*/  LOP3.LUT R98, R101, R98, R92, 0x96, !PT ;  /* 0x0000006265627212 */ /* 0x000fe200078e965c */
[----:B------:R-:W-:Y:S01]  /*22c0*/  IMAD.IADD R92, R95, 0x1, R94 ;  /* 0x000000015f5c7824 */ /* 0x000fe200078e025e */
[----:B------:R-:W-:Y:S02]  /*22d0*/  LOP3.LUT R99, R99, R26, R24, 0x96, !PT ;  /* 0x0000001a63637212 */ /* 0x000fe400078e9618 */
[----:B------:R-:W-:Y:S02]  /*22e0*/  SHF.R.W.U32 R26, R95, 0x2, R95 ;  /* 0x000000025f1a7819 */ /* 0x000fe40000001e5f */
[----:B------:R-:W-:-:S02]  /*22f0*/  SHF.R.W.U32 R102, R92, 0x6, R92 ;  /* 0x000000065c667819 */ /* 0x000fc40000001e5c */
[C-C-:B------:R-:W-:Y:S02]  /*2300*/  SHF.R.W.U32 R103, R92.reuse, 0xb, R92.reuse ;  /* 0x0000000b5c677819 */ /* 0x140fe40000001e5c */
[----:B------:R-:W-:Y:S02]  /*2310*/  SHF.R.W.U32 R104, R92, 0x19, R92 ;  /* 0x000000195c687819 */ /* 0x000fe40000001e5c */
[----:B------:R-:W-:Y:S02]  /*2320*/  IADD3 R24, PT, PT, R98, R99, R84 ;  /* 0x0000006362187210 */ /* 0x000fe40007ffe054 */
[C-C-:B------:R-:W-:Y:S02]  /*2330*/  SHF.R.W.U32 R101, R95.reuse, 0xd, R95.reuse ;  /* 0x0000000d5f657819 */ /* 0x140fe40000001e5f */
[--C-:B------:R-:W-:Y:S02]  /*2340*/  SHF.R.W.U32 R100, R95, 0x16, R95.reuse ;  /* 0x000000165f647819 */ /* 0x100fe40000001e5f */
[----:B------:R-:W-:-:S02]  /*2350*/  LOP3.LUT R98, R91, R90, R95, 0xe8, !PT ;  /* 0x0000005a5b627212 */ /* 0x000fc400078ee85f */
[----:B------:R-:W-:Y:S02]  /*2360*/  LOP3.LUT R103, R104, R103, R102, 0x96, !PT ;  /* 0x0000006768677212 */ /* 0x000fe400078e9666 */
[----:B------:R-:W-:Y:S02]  /*2370*/  LOP3.LUT R91, R93, R92, R96, 0xe2, !PT ;  /* 0x0000005c5d5b7212 */ /* 0x000fe400078ee260 */
[----:B------:R-:W-:Y:S02]  /*2380*/  LOP3.LUT R26, R100, R101, R26, 0x96, !PT ;  /* 0x00000065641a7212 */ /* 0x000fe400078e961a */
[----:B------:R-:W-:Y:S02]  /*2390*/  IADD3 R102, PT, PT, R91, R24, R103 ;  /* 0x000000185b667210 */ /* 0x000fe40007ffe067 */
[----:B------:R-:W-:Y:S02]  /*23a0*/  IADD3 R98, PT, PT, R98, R27, R26 ;  /* 0x0000001b62627210 */ /* 0x000fe40007ffe01a */
[----:B------:R-:W-:-:S02]  /*23b0*/  SHF.R.W.U32 R26, R25, 0x11, R25 ;  /* 0x00000011191a7819 */ /* 0x000fc40000001e19 */
[--C-:B------:R-:W-:Y:S02]  /*23c0*/  SHF.R.W.U32 R27, R25, 0x13, R25.reuse ;  /* 0x00000013191b7819 */ /* 0x100fe40000001e19 */
[----:B------:R-:W-:Y:S02]  /*23d0*/  SHF.R.U32.HI R91, RZ, 0xa, R25 ;  /* 0x0000000aff5b7819 */ /* 0x000fe40000011619 */
[----:B------:R-:W-:Y:S02]  /*23e0*/  IADD3 R97, PT, PT, R102, -0x4ffcd838, R97 ;  /* 0xb00327c866617810 */ /* 0x000fe40007ffe061 */
[----:B------:R-:W-:Y:S02]  /*23f0*/  LOP3.LUT R26, R27, R91, R26, 0x96, !PT ;  /* 0x0000005b1b1a7212 */ /* 0x000fe400078e961a */
[--C-:B------:R-:W-:Y:S01]  /*2400*/  SHF.R.W.U32 R99, R38, 0x7, R38.reuse ;  /* 0x0000000726637819 */ /* 0x100fe20000001e26 */
[----:B------:R-:W-:Y:S01]  /*2410*/  IMAD.IADD R91, R98, 0x1, R97 ;  /* 0x00000001625b7824 */ /* 0x000fe200078e0261 */
[----:B------:R-:W-:-:S02]  /*2420*/  SHF.R.W.U32 R100, R38, 0x12, R38 ;  /* 0x0000001226647819 */ /* 0x000fc40000001e26 */
[----:B------:R-:W-:Y:S02]  /*2430*/  SHF.R.U32.HI R101, RZ, 0x3, R38 ;  /* 0x00000003ff657819 */ /* 0x000fe40000011626 */
[C---:B------:R-:W-:Y:S02]  /*2440*/  SHF.R.W.U32 R102, R91.reuse, 0xb, R91 ;  /* 0x0000000b5b667819 */ /* 0x040fe40000001e5b */
[----:B------:R-:W-:Y:S02]  /*2450*/  LOP3.LUT R99, R100, R101, R99, 0x96, !PT ;  /* 0x0000006564637212 */ /* 0x000fe400078e9663 */
[C-C-:B------:R-:W-:Y:S02]  /*2460*/  SHF.R.W.U32 R101, R91.reuse, 0x6, R91.reuse ;  /* 0x000000065b657819 */ /* 0x140fe40000001e5b */
[----:B------:R-:W-:Y:S02]  /*2470*/  SHF.R.W.U32 R103, R91, 0x19, R91 ;  /* 0x000000195b677819 */ /* 0x000fe40000001e5b */
[----:B------:R-:W-:-:S02]  /*2480*/  IADD3 R26, PT, PT, R99, R26, R85 ;  /* 0x0000001a631a7210 */ /* 0x000fc40007ffe055 */
        /* <DEDUP_REMOVED lines=9> */
[C---:B------:R-:W-:Y:S02]  /*2520*/  SHF.R.W.U32 R27, R24.reuse, 0x11, R24 ;  /* 0x00000011181b7819 */ /* 0x040fe40000001e18 */
[----:B------:R-:W-:Y:S02]  /*2530*/  IADD3 R96, PT, PT, R101, -0x40a68039, R96 ;  /* 0xbf597fc765607810 */ /* 0x000fe40007ffe060 */
[----:B------:R-:W-:-:S02]  /*2540*/  SHF.R.W.U32 R88, R24, 0x13, R24 ;  /* 0x0000001318587819 */ /* 0x000fc40000001e18 */
[----:B------:R-:W-:Y:S01]  /*2550*/  SHF.R.U32.HI R90, RZ, 0xa, R24 ;  /* 0x0000000aff5a7819 */ /* 0x000fe20000011618 */
[----:B------:R-:W-:Y:S01]  /*2560*/  IMAD.IADD R100, R99, 0x1, R96 ;  /* 0x0000000163647824 */ /* 0x000fe200078e0260 */
[C-C-:B------:R-:W-:Y:S02]  /*2570*/  SHF.R.W.U32 R101, R43.reuse, 0x7, R43.reuse ;  /* 0x000000072b657819 */ /* 0x140fe40000001e2b */
[--C-:B------:R-:W-:Y:S02]  /*2580*/  SHF.R.W.U32 R102, R43, 0x12, R43.reuse ;  /* 0x000000122b667819 */ /* 0x100fe40000001e2b */
[----:B------:R-:W-:Y:S02]  /*2590*/  SHF.R.U32.HI R103, RZ, 0x3, R43 ;  /* 0x00000003ff677819 */ /* 0x000fe4000001162b */
[----:B------:R-:W-:Y:S02]  /*25a0*/  LOP3.LUT R27, R88, R90, R27, 0x96, !PT ;  /* 0x0000005a581b7212 */ /* 0x000fe400078e961b */
[----:B------:R-:W-:-:S02]  /*25b0*/  LOP3.LUT R101, R102, R103, R101, 0x96, !PT ;  /* 0x0000006766657212 */ /* 0x000fc400078e9665 */
[----:B------:R-:W-:Y:S02]  /*25c0*/  IADD3 R88, PT, PT, R38, R27, R21 ;  /* 0x0000001b26587210 */ /* 0x000fe40007ffe015 */
[C-C-:B------:R-:W-:Y:S02]  /*25d0*/  SHF.R.W.U32 R104, R100.reuse, 0x6, R100.reuse ;  /* 0x0000000664687819 */ /* 0x140fe40000001e64 */
[C---:B------:R-:W-:Y:S01]  /*25e0*/  SHF.R.W.U32 R105, R100.reuse, 0xb, R100 ;  /* 0x0000000b64697819 */ /* 0x040fe20000001e64 */
[----:B------:R-:W-:Y:S01]  /*25f0*/  IMAD.IADD R27, R101, 0x1, R88 ;  /* 0x00000001651b7824 */ /* 0x000fe200078e0258 */
[----:B------:R-:W-:Y:S02]  /*2600*/  SHF.R.W.U32 R106, R100, 0x19, R100 ;  /* 0x00000019646a7819 */ /* 0x000fe40000001e64 */
[C-C-:B------:R-:W-:Y:S02]  /*2610*/  SHF.R.W.U32 R90, R99.reuse, 0x2, R99.reuse ;  /* 0x00000002635a7819 */ /* 0x140fe40000001e63 */
[----:B------:R-:W-:-:S02]  /*2620*/  SHF.R.W.U32 R103, R99, 0xd, R99 ;  /* 0x0000000d63677819 */ /* 0x000fc40000001e63 */
[--C-:B------:R-:W-:Y:S02]  /*2630*/  SHF.R.W.U32 R102, R99, 0x16, R99.reuse ;  /* 0x0000001663667819 */ /* 0x100fe40000001e63 */
[----:B------:R-:W-:Y:S02]  /*2640*/  LOP3.LUT R104, R106, R105, R104, 0x96, !PT ;  /* 0x000000696a687212 */ /* 0x000fe400078e9668 */
[----:B------:R-:W-:Y:S02]  /*2650*/  LOP3.LUT R88, R91, R100, R92, 0xe2, !PT ;  /* 0x000000645b587212 */ /* 0x000fe400078ee25c */
[----:B------:R-:W-:Y:S02]  /*2660*/  LOP3.LUT R102, R102, R103, R90, 0x96, !PT ;  /* 0x0000006766667212 */ /* 0x000fe400078e965a */
[----:B------:R-:W-:Y:S02]  /*2670*/  LOP3.LUT R95, R95, R98, R99, 0xe8, !PT ;  /* 0x000000625f5f7212 */ /* 0x000fe400078ee863 */
[----:B------:R-:W-:-:S02]  /*2680*/  IADD3 R104, PT, PT, R88, R27, R104 ;  /* 0x0000001b58687210 */ /* 0x000fc40007ffe068 */
[----:B------:R-:W-:Y:S02]  /*2690*/  IADD3 R102, PT, PT, R95, R89, R102 ;  /* 0x000000595f667210 */ /* 0x000fe40007ffe066 */
[----:B------:R-:W-:Y:S02]  /*26a0*/  IADD3 R93, PT, PT, R104, -0x391ff40d, R93 ;  /* 0xc6e00bf3685d7810 */ /* 0x000fe40007ffe05d */
[C-C-:B------:R-:W-:Y:S02]  /*26b0*/  SHF.R.W.U32 R88, R26.reuse, 0x11, R26.reuse ;  /* 0x000000111a587819 */ /* 0x140fe40000001e1a */
[--C-:B------:R-:W-:Y:S01]  /*26c0*/  SHF.R.W.U32 R89, R26, 0x13, R26.reuse ;  /* 0x000000131a597819 */ /* 0x100fe20000001e1a */
[----:B------:R-:W-:Y:S01]  /*26d0*/  IMAD.IADD R95, R102, 0x1, R93 ;  /* 0x00000001665f7824 */ /* 0x000fe200078e025d */
[----:B------:R-:W-:Y:S02]  /*26e0*/  SHF.R.U32.HI R90, RZ, 0xa, R26 ;  /* 0x0000000aff5a7819 */ /* 0x000fe4000001161a */
[----:B------:R-:W-:-:S02]  /*26f0*/  SHF.R.W.U32 R101, R0, 0x7, R0 ;  /* 0x0000000700657819 */ /* 0x000fc40000001e00 */
[----:B------:R-:W-:Y:S02]  /*2700*/  SHF.R.W.U32 R103, R0, 0x12, R0 ;  /* 0x0000001200677819 */ /* 0x000fe40000001e00 */
[----:B------:R-:W-:Y:S02]  /*2710*/  LOP3.LUT R88, R89, R90, R88, 0x96, !PT ;  /* 0x0000005a59587212 */ /* 0x000fe400078e9658 */
[----:B------:R-:W-:Y:S02]  /*2720*/  LOP3.LUT R101, R103, R82, R101, 0x96, !PT ;  /* 0x0000005267657212 */ /* 0x000fe400078e9665 */
[----:B------:R-:W-:Y:S02]  /*2730*/  IADD3 R88, PT, PT, R43, R88, R20 ;  /* 0x000000582b587210 */ /* 0x000fe40007ffe014 */
[C-C-:B------:R-:W-:Y:S02]  /*2740*/  SHF.R.W.U32 R90, R95.reuse, 0x6, R95.reuse ;  /* 0x000000065f5a7819 */ /* 0x140fe40000001e5f */
[--C-:B------:R-:W-:Y:S01]  /*2750*/  SHF.R.W.U32 R103, R95, 0xb, R95.reuse ;  /* 0x0000000b5f677819 */ /* 0x100fe20000001e5f */
[----:B------:R-:W-:Y:S01]  /*2760*/  IMAD.IADD R88, R101, 0x1, R88 ;  /* 0x0000000165587824 */ /* 0x000fe200078e0258 */
[----:B------:R-:W-:-:S02]  /*2770*/  SHF.R.W.U32 R104, R95, 0x19, R95 ;  /* 0x000000195f687819 */ /* 0x000fc40000001e5f */
[C-C-:B------:R-:W-:Y:S02]  /*2780*/  SHF.R.W.U32 R89, R27.reuse, 0x11, R27.reuse ;  /* 0x000000111b597819 */ /* 0x140fe40000001e1b */
[----:B------:R-:W-:Y:S02]  /*2790*/  LOP3.LUT R107, R104, R103, R90, 0x96, !PT ;  /* 0x00000067686b7212 */ /* 0x000fe400078e965a */
[--C-:B------:R-:W-:Y:S02]  /*27a0*/  SHF.R.W.U32 R90, R27, 0x13, R27.reuse ;  /* 0x000000131b5a7819 */ /* 0x100fe40000001e1b */
[----:B------:R-:W-:Y:S02]  /*27b0*/  SHF.R.U32.HI R101, RZ, 0xa, R27 ;  /* 0x0000000aff657819 */ /* 0x000fe4000001161b */
        /* <DEDUP_REMOVED lines=29> */
[----:B------:R-:W-:Y:S02]  /*2990*/  IADD3 R97, PT, PT, R106, 0x6ca6351, R91 ;  /* 0x06ca63516a617810 */ /* 0x000fe40007ffe05b */
[C-C-:B------:R-:W-:Y:S02]  /*29a0*/  SHF.R.W.U32 R89, R88.reuse, 0x11, R88.reuse ;  /* 0x0000001158597819 */ /* 0x140fe40000001e58 */
[--C-:B------:R-:W-:Y:S01]  /*29b0*/  SHF.R.W.U32 R92, R88, 0x13, R88.reuse ;  /* 0x00000013585c7819 */ /* 0x100fe20000001e58 */
[----:B------:R-:W-:Y:S01]  /*29c0*/  IMAD.IADD R99, R104, 0x1, R97 ;  /* 0x0000000168637824 */ /* 0x000fe200078e0261 */
[----:B------:R-:W-:Y:S02]  /*29d0*/  SHF.R.U32.HI R91, RZ, 0xa, R88 ;  /* 0x0000000aff5b7819 */ /* 0x000fe40000011658 */
[----:B------:R-:W-:-:S02]  /*29e0*/  SHF.R.W.U32 R103, R30, 0x7, R30 ;  /* 0x000000071e677819 */ /* 0x000fc40000001e1e */
[--C-:B------:R-:W-:Y:S02]  /*29f0*/  SHF.R.W.U32 R106, R30, 0x12, R30.reuse ;  /* 0x000000121e6a7819 */ /* 0x100fe40000001e1e */
[----:B------:R-:W-:Y:S02]  /*2a00*/  SHF.R.U32.HI R105, RZ, 0x3, R30 ;  /* 0x00000003ff697819 */ /* 0x000fe4000001161e */
[----:B------:R-:W-:Y:S02]  /*2a10*/  LOP3.LUT R89, R92, R91, R89, 0x96, !PT ;  /* 0x0000005b5c597212 */ /* 0x000fe400078e9659 */
[----:B------:R-:W-:Y:S02]  /*2a20*/  LOP3.LUT R103, R106, R105, R103, 0x96, !PT ;  /* 0x000000696a677212 */ /* 0x000fe400078e9667 */
[----:B------:R-:W-:Y:S02]  /*2a30*/  IADD3 R92, PT, PT, R29, R89, R22 ;  /* 0x000000591d5c7210 */ /* 0x000fe40007ffe016 */
[----:B------:R-:W-:-:S02]  /*2a40*/  SHF.R.W.U32 R91, R99, 0x6, R99 ;  /* 0x00000006635b7819 */ /* 0x000fc40000001e63 */
[--C-:B------:R-:W-:Y:S01]  /*2a50*/  SHF.R.W.U32 R106, R99, 0xb, R99.reuse ;  /* 0x0000000b636a7819 */ /* 0x100fe20000001e63 */
[----:B------:R-:W-:Y:S01]  /*2a60*/  IMAD.IADD R89, R103, 0x1, R92 ;  /* 0x0000000167597824 */ /* 0x000fe200078e025c */
[----:B------:R-:W-:Y:S02]  /*2a70*/  SHF.R.W.U32 R105, R99, 0x19, R99 ;  /* 0x0000001963697819 */ /* 0x000fe40000001e63 */
[C-C-:B------:R-:W-:Y:S02]  /*2a80*/  SHF.R.W.U32 R92, R104.reuse, 0xd, R104.reuse ;  /* 0x0000000d685c7819 */ /* 0x140fe40000001e68 */
[----:B------:R-:W-:Y:S02]  /*2a90*/  LOP3.LUT R106, R105, R106, R91, 0x96, !PT ;  /* 0x0000006a696a7212 */ /* 0x000fe400078e965b */
[C-C-:B------:R-:W-:Y:S02]  /*2aa0*/  SHF.R.W.U32 R91, R104.reuse, 0x2, R104.reuse ;  /* 0x00000002685b7819 */ /* 0x140fe40000001e68 */
[----:B------:R-:W-:-:S02]  /*2ab0*/  SHF.R.W.U32 R103, R104, 0x16, R104 ;  /* 0x0000001668677819 */ /* 0x000fc40000001e68 */
[----:B------:R-:W-:Y:S02]  /*2ac0*/  LOP3.LUT R105, R98, R99, R95, 0xe2, !PT ;  /* 0x0000006362697212 */ /* 0x000fe400078ee25f */
[----:B------:R-:W-:Y:S02]  /*2ad0*/  LOP3.LUT R91, R103, R92, R91, 0x96, !PT ;  /* 0x0000005c675b7212 */ /* 0x000fe400078e965b */
[C-C-:B------:R-:W-:Y:S02]  /*2ae0*/  SHF.R.W.U32 R107, R90.reuse, 0x11, R90.reuse ;  /* 0x000000115a6b7819 */ /* 0x140fe40000001e5a */
[--C-:B------:R-:W-:Y:S02]  /*2af0*/  SHF.R.W.U32 R108, R90, 0x13, R90.reuse ;  /* 0x000000135a6c7819 */ /* 0x100fe40000001e5a */
[----:B------:R-:W-:Y:S02]  /*2b00*/  SHF.R.U32.HI R109, RZ, 0xa, R90 ;  /* 0x0000000aff6d7819 */ /* 0x000fe4000001165a */
[----:B------:R-:W-:-:S02]  /*2b10*/  IADD3 R103, PT, PT, R105, R89, R106 ;  /* 0x0000005969677210 */ /* 0x000fc40007ffe06a */
[----:B------:R-:W-:Y:S02]  /*2b20*/  LOP3.LUT R105, R102, R101, R104, 0xe8, !PT ;  /* 0x0000006566697212 */ /* 0x000fe400078ee868 */
[----:B------:R-:W-:Y:S02]  /*2b30*/  LOP3.LUT R107, R108, R109, R107, 0x96, !PT ;  /* 0x0000006d6c6b7212 */ /* 0x000fe400078e966b */
[C-C-:B------:R-:W-:Y:S02]  /*2b40*/  SHF.R.W.U32 R92, R35.reuse, 0x7, R35.reuse ;  /* 0x00000007235c7819 */ /* 0x140fe40000001e23 */
[--C-:B------:R-:W-:Y:S02]  /*2b50*/  SHF.R.W.U32 R109, R35, 0x12, R35.reuse ;  /* 0x00000012236d7819 */ /* 0x100fe40000001e23 */
[----:B------:R-:W-:Y:S02]  /*2b60*/  SHF.R.U32.HI R102, RZ, 0x3, R35 ;  /* 0x00000003ff667819 */ /* 0x000fe40000011623 */
[----:B------:R-:W-:-:S02]  /*2b70*/  IADD3 R105, PT, PT, R105, R96, R91 ;  /* 0x0000006069697210 */ /* 0x000fc40007ffe05b */
[----:B------:R-:W-:Y:S02]  /*2b80*/  IADD3 R100, PT, PT, R103, 0x14292967, R100 ;  /* 0x1429296767647810 */ /* 0x000fe40007ffe064 */
[----:B------:R-:W-:Y:S02]  /*2b90*/  LOP3.LUT R92, R109, R102, R92, 0x96, !PT ;  /* 0x000000666d5c7212 */ /* 0x000fe400078e965c */
[----:B------:R-:W-:Y:S01]  /*2ba0*/  IADD3 R107, PT, PT, R30, R107, R25 ;  /* 0x0000006b1e6b7210 */ /* 0x000fe20007ffe019 */
[C---:B------:R-:W-:Y:S01]  /*2bb0*/  IMAD.IADD R96, R105.reuse, 0x1, R100 ;  /* 0x0000000169607824 */ /* 0x040fe200078e0264 */
[C-C-:B------:R-:W-:Y:S02]  /*2bc0*/  SHF.R.W.U32 R91, R105.reuse, 0x2, R105.reuse ;  /* 0x00000002695b7819 */ /* 0x140fe40000001e69 */
[----:B------:R-:W-:Y:S01]  /*2bd0*/  SHF.R.W.U32 R102, R105, 0xd, R105 ;  /* 0x0000000d69667819 */ /* 0x000fe20000001e69 */
[----:B------:R-:W-:Y:S01]  /*2be0*/  IMAD.IADD R92, R92, 0x1, R107 ;  /* 0x000000015c5c7824 */ /* 0x000fe200078e026b */
[----:B------:R-:W-:-:S02]  /*2bf0*/  SHF.R.W.U32 R106, R96, 0x6, R96 ;  /* 0x00000006606a7819 */ /* 0x000fc40000001e60 */
[C-C-:B------:R-:W-:Y:S02]  /*2c00*/  SHF.R.W.U32 R107, R96.reuse, 0xb, R96.reuse ;  /* 0x0000000b606b7819 */ /* 0x140fe40000001e60 */
[----:B------:R-:W-:Y:S02]  /*2c10*/  SHF.R.W.U32 R108, R96, 0x19, R96 ;  /* 0x00000019606c7819 */ /* 0x000fe40000001e60 */
        /* <DEDUP_REMOVED lines=9> */
[--C-:B------:R-:W-:Y:S01]  /*2cb0*/  SHF.R.W.U32 R106, R89, 0x13, R89.reuse ;  /* 0x00000013596a7819 */ /* 0x100fe20000001e59 */
[----:B------:R-:W-:Y:S01]  /*2cc0*/  IMAD.IADD R101, R103, 0x1, R102 ;  /* 0x0000000167657824 */ /* 0x000fe200078e0266 */
[----:B------:R-:W-:-:S02]  /*2cd0*/  SHF.R.U32.HI R93, RZ, 0xa, R89 ;  /* 0x0000000aff5d7819 */ /* 0x000fc40000011659 */
[C-C-:B------:R-:W-:Y:S02]  /*2ce0*/  SHF.R.W.U32 R95, R37.reuse, 0x7, R37.reuse ;  /* 0x00000007255f7819 */ /* 0x140fe40000001e25 */
[--C-:B------:R-:W-:Y:S02]  /*2cf0*/  SHF.R.W.U32 R108, R37, 0x12, R37.reuse ;  /* 0x00000012256c7819 */ /* 0x100fe40000001e25 */
[----:B------:R-:W-:Y:S02]  /*2d00*/  SHF.R.U32.HI R107, RZ, 0x3, R37 ;  /* 0x00000003ff6b7819 */ /* 0x000fe40000011625 */
[----:B------:R-:W-:Y:S02]  /*2d10*/  LOP3.LUT R91, R106, R93, R91, 0x96, !PT ;  /* 0x0000005d6a5b7212 */ /* 0x000fe400078e965b */
[----:B------:R-:W-:Y:S02]  /*2d20*/  LOP3.LUT R95, R108, R107, R95, 0x96, !PT ;  /* 0x0000006b6c5f7212 */ /* 0x000fe400078e965f */
[----:B------:R-:W-:-:S02]  /*2d30*/  IADD3 R106, PT, PT, R35, R91, R24 ;  /* 0x0000005b236a7210 */ /* 0x000fc40007ffe018 */
[C-C-:B------:R-:W-:Y:S02]  /*2d40*/  SHF.R.W.U32 R93, R101.reuse, 0x6, R101.reuse ;  /* 0x00000006655d7819 */ /* 0x140fe40000001e65 */
[--C-:B------:R-:W-:Y:S01]  /*2d50*/  SHF.R.W.U32 R108, R101, 0xb, R101.reuse ;  /* 0x0000000b656c7819 */ /* 0x100fe20000001e65 */
[----:B------:R-:W-:Y:S01]  /*2d60*/  IMAD.IADD R91, R95, 0x1, R106 ;  /* 0x000000015f5b7824 */ /* 0x000fe200078e026a */
[----:B------:R-:W-:Y:S02]  /*2d70*/  SHF.R.W.U32 R109, R101, 0x19, R101 ;  /* 0x00000019656d7819 */ /* 0x000fe40000001e65 */
[----:B------:R-:W-:Y:S02]  /*2d80*/  SHF.R.W.U32 R106, R103, 0xd, R103 ;  /* 0x0000000d676a7819 */ /* 0x000fe40000001e67 */
[----:B------:R-:W-:Y:S02]  /*2d90*/  LOP3.LUT R110, R109, R108, R93, 0x96, !PT ;  /* 0x0000006c6d6e7212 */ /* 0x000fe400078e965d */
[----:B------:R-:W-:-:S02]  /*2da0*/  SHF.R.W.U32 R93, R103, 0x2, R103 ;  /* 0x00000002675d7819 */ /* 0x000fc40000001e67 */
[----:B------:R-:W-:Y:S02]  /*2db0*/  SHF.R.W.U32 R95, R103, 0x16, R103 ;  /* 0x00000016675f7819 */ /* 0x000fe40000001e67 */
[----:B------:R-:W-:Y:S02]  /*2dc0*/  LOP3.LUT R111, R96, R101, R99, 0xe2, !PT ;  /* 0x00000065606f7212 */ /* 0x000fe400078ee263 */
[C-C-:B------:R-:W-:Y:S02]  /*2dd0*/  SHF.R.W.U32 R107, R92.reuse, 0x11, R92.reuse ;  /* 0x000000115c6b7819 */ /* 0x140fe40000001e5c */
[--C-:B------:R-:W-:Y:S02]  /*2de0*/  SHF.R.W.U32 R108, R92, 0x13, R92.reuse ;  /* 0x000000135c6c7819 */ /* 0x100fe40000001e5c */
[----:B------:R-:W-:Y:S02]  /*2df0*/  SHF.R.U32.HI R109, RZ, 0xa, R92 ;  /* 0x0000000aff6d7819 */ /* 0x000fe4000001165c */
[----:B------:R-:W-:-:S02]  /*2e00*/  LOP3.LUT R93, R95, R106, R93, 0x96, !PT ;  /* 0x0000006a5f5d7212 */ /* 0x000fc400078e965d */
[----:B------:R-:W-:Y:S02]  /*2e10*/  IADD3 R111, PT, PT, R111, R91, R110 ;  /* 0x0000005b6f6f7210 */ /* 0x000fe40007ffe06e */
[----:B------:R-:W-:Y:S02]  /*2e20*/  LOP3.LUT R106, R104, R105, R103, 0xe8, !PT ;  /* 0x00000069686a7212 */ /* 0x000fe400078ee867 */
[----:B------:R-:W-:Y:S02]  /*2e30*/  LOP3.LUT R107, R108, R109, R107, 0x96, !PT ;  /* 0x0000006d6c6b7212 */ /* 0x000fe400078e966b */
[C-C-:B------:R-:W-:Y:S02]  /*2e40*/  SHF.R.W.U32 R95, R44.reuse, 0x7, R44.reuse ;  /* 0x000000072c5f7819 */ /* 0x140fe40000001e2c */
[--C-:B------:R-:W-:Y:S02]  /*2e50*/  SHF.R.W.U32 R108, R44, 0x12, R44.reuse ;  /* 0x000000122c6c7819 */ /* 0x100fe40000001e2c */
[----:B------:R-:W-:-:S02]  /*2e60*/  SHF.R.U32.HI R109, RZ, 0x3, R44 ;  /* 0x00000003ff6d7819 */ /* 0x000fc4000001162c */
[----:B------:R-:W-:Y:S02]  /*2e70*/  IADD3 R106, PT, PT, R106, R94, R93 ;  /* 0x0000005e6a6a7210 */ /* 0x000fe40007ffe05d */
        /* <DEDUP_REMOVED lines=19> */
[----:B------:R-:W-:Y:S01]  /*2fb0*/  SHF.R.W.U32 R108, R91, 0x13, R91 ;  /* 0x000000135b6c7819 */ /* 0x000fe20000001e5b */
        /* <DEDUP_REMOVED lines=21> */
[----:B------:R-:W-:Y:S02]  /*3110*/  LOP3.LUT R103, R103, R106, R105, 0xe8, !PT ;  /* 0x0000006a67677212 */ /* 0x000fe400078ee869 */
[----:B------:R-:W-:Y:S02]  /*3120*/  IADD3 R113, PT, PT, R113, R93, R112 ;  /* 0x0000005d71717210 */ /* 0x000fe40007ffe070 */
[----:B------:R-:W-:Y:S02]  /*3130*/  LOP3.LUT R109, R110, R111, R109, 0x96, !PT ;  /* 0x0000006f6e6d7212 */ /* 0x000fe400078e966d */
[----:B------:R-:W-:Y:S02]  /*3140*/  IADD3 R103, PT, PT, R103, R100, R95 ;  /* 0x0000006467677210 */ /* 0x000fe40007ffe05f */
[C-C-:B------:R-:W-:Y:S02]  /*3150*/  SHF.R.W.U32 R107, R21.reuse, 0x7, R21.reuse ;  /* 0x00000007156b7819 */ /* 0x140fe40000001e15 */
[----:B------:R-:W-:-:S02]  /*3160*/  SHF.R.W.U32 R108, R21, 0x12, R21 ;  /* 0x00000012156c7819 */ /* 0x000fc40000001e15 */
[----:B------:R-:W-:Y:S02]  /*3170*/  SHF.R.U32.HI R110, RZ, 0x3, R21 ;  /* 0x00000003ff6e7819 */ /* 0x000fe40000011615 */
        /* <DEDUP_REMOVED lines=18> */
[----:B------:R-:W-:Y:S02]  /*32a0*/  IADD3 R101, PT, PT, R110, 0x650a7354, R101 ;  /* 0x650a73546e657810 */ /* 0x000fe40007ffe065 */
[----:B------:R-:W-:-:S02]  /*32b0*/  SHF.R.W.U32 R107, R93, 0x13, R93 ;  /* 0x000000135d6b7819 */ /* 0x000fc40000001e5d */
[----:B------:R-:W-:Y:S02]  /*32c0*/  SHF.R.U32.HI R106, RZ, 0xa, R93 ;  /* 0x0000000aff6a7819 */ /* 0x000fe4000001165d */
[----:B------:R-:W-:Y:S02]  /*32d0*/  SHF.R.W.U32 R109, R20, 0x7, R20 ;  /* 0x00000007146d7819 */ /* 0x000fe40000001e14 */
[----:B------:R-:W-:Y:S01]  /*32e0*/  LOP3.LUT R96, R107, R106, R96, 0x96, !PT ;  /* 0x0000006a6b607212 */ /* 0x000fe200078e9660 */
[----:B------:R-:W-:Y:S01]  /*32f0*/  IMAD.IADD R107, R102, 0x1, R101 ;  /* 0x00000001666b7824 */ /* 0x000fe200078e0265 */
[--C-:B------:R-:W-:Y:S02]  /*3300*/  SHF.R.W.U32 R110, R20, 0x12, R20.reuse ;  /* 0x00000012146e7819 */ /* 0x100fe40000001e14 */
[----:B------:R-:W-:Y:S02]  /*3310*/  SHF.R.U32.HI R111, RZ, 0x3, R20 ;  /* 0x00000003ff6f7819 */ /* 0x000fe40000011614 */
[----:B------:R-:W-:-:S02]  /*3320*/  IADD3 R96, PT, PT, R21, R96, R90 ;  /* 0x0000006015607210 */ /* 0x000fc40007ffe05a */
[----:B------:R-:W-:Y:S02]  /*3330*/  LOP3.LUT R109, R110, R111, R109, 0x96, !PT ;  /* 0x0000006f6e6d7212 */ /* 0x000fe400078e966d */
[C-C-:B------:R-:W-:Y:S02]  /*3340*/  SHF.R.W.U32 R106, R107.reuse, 0x6, R107.reuse ;  /* 0x000000066b6a7819 */ /* 0x140fe40000001e6b */
[--C-:B------:R-:W-:Y:S01]  /*3350*/  SHF.R.W.U32 R111, R107, 0xb, R107.reuse ;  /* 0x0000000b6b6f7819 */ /* 0x100fe20000001e6b */
[----:B------:R-:W-:Y:S01]  /*3360*/  IMAD.IADD R96, R109, 0x1, R96 ;  /* 0x000000016d607824 */ /* 0x000fe200078e0260 */
[----:B------:R-:W-:Y:S02]  /*3370*/  SHF.R.W.U32 R110, R107, 0x19, R107 ;  /* 0x000000196b6e7819 */ /* 0x000fe40000001e6b */
[----:B------:R-:W-:Y:S02]  /*3380*/  SHF.R.W.U32 R112, R102, 0x16, R102 ;  /* 0x0000001666707819 */ /* 0x000fe40000001e66 */
[----:B------:R-:W-:-:S02]  /*3390*/  LOP3.LUT R113, R110, R111, R106, 0x96, !PT ;  /* 0x0000006f6e717212 */ /* 0x000fc400078e966a */
[C-C-:B------:R-:W-:Y:S02]  /*33a0*/  SHF.R.W.U32 R110, R102.reuse, 0x2, R102.reuse ;  /* 0x00000002666e7819 */ /* 0x140fe40000001e66 */
[----:B------:R-:W-:Y:S02]  /*33b0*/  SHF.R.W.U32 R111, R102, 0xd, R102 ;  /* 0x0000000d666f7819 */ /* 0x000fe40000001e66 */
[----:B------:R-:W-:Y:S02]  /*33c0*/  LOP3.LUT R114, R108, R107, R97, 0xe2, !PT ;  /* 0x0000006b6c727212 */ /* 0x000fe400078ee261 */
[----:B------:R-:W-:Y:S02]  /*33d0*/  LOP3.LUT R111, R112, R111, R110, 0x96, !PT ;  /* 0x0000006f706f7212 */ /* 0x000fe400078e966e */
[----:B------:R-:W-:Y:S02]  /*33e0*/  IADD3 R113, PT, PT, R114, R96, R113 ;  /* 0x0000006072717210 */ /* 0x000fe40007ffe071 */
[----:B------:R-:W-:-:S02]  /*33f0*/  LOP3.LUT R105, R105, R103, R102, 0xe8, !PT ;  /* 0x0000006769697212 */ /* 0x000fc400078ee866 */
[C-C-:B------:R-:W-:Y:S02]  /*3400*/  SHF.R.W.U32 R21, R95.reuse, 0x11, R95.reuse ;  /* 0x000000115f157819 */ /* 0x140fe40000001e5f */
[--C-:B------:R-:W-:Y:S02]  /*3410*/  SHF.R.W.U32 R106, R95, 0x13, R95.reuse ;  /* 0x000000135f6a7819 */ /* 0x100fe40000001e5f */
[----:B------:R-:W-:Y:S02]  /*3420*/  SHF.R.U32.HI R109, RZ, 0xa, R95 ;  /* 0x0000000aff6d7819 */ /* 0x000fe4000001165f */
[----:B------:R-:W-:Y:S02]  /*3430*/  IADD3 R105, PT, PT, R105, R104, R111 ;  /* 0x0000006869697210 */ /* 0x000fe40007ffe06f */
[----:B------:R-:W-:Y:S02]  /*3440*/  IADD3 R98, PT, PT, R113, 0x766a0abb, R98 ;  /* 0x766a0abb71627810 */ /* 0x000fe40007ffe062 */
[----:B------:R-:W-:-:S02]  /*3450*/  LOP3.LUT R21, R106, R109, R21, 0x96, !PT ;  /* 0x0000006d6a157212 */ /* 0x000fc400078e9615 */
[--C-:B------:R-:W-:Y:S01]  /*3460*/  SHF.R.W.U32 R106, R23, 0x7, R23.reuse ;  /* 0x00000007176a7819 */ /* 0x100fe20000001e17 */
[----:B------:R-:W-:Y:S01]  /*3470*/  IMAD.IADD R104, R105, 0x1, R98 ;  /* 0x0000000169687824 */ /* 0x000fe200078e0262 */
[--C-:B------:R-:W-:Y:S02]  /*3480*/  SHF.R.W.U32 R109, R23, 0x12, R23.reuse ;  /* 0x00000012176d7819 */ /* 0x100fe40000001e17 */
[----:B------:R-:W-:Y:S02]  /*3490*/  SHF.R.U32.HI R110, RZ, 0x3, R23 ;  /* 0x00000003ff6e7819 */ /* 0x000fe40000011617 */
[----:B------:R-:W-:Y:S02]  /*34a0*/  IADD3 R21, PT, PT, R20, R21, R89 ;  /* 0x0000001514157210 */ /* 0x000fe40007ffe059 */
[----:B------:R-:W-:Y:S02]  /*34b0*/  LOP3.LUT R106, R109, R110, R106, 0x96, !PT ;  /* 0x0000006e6d6a7212 */ /* 0x000fe400078e966a */
[----:B------:R-:W-:-:S02]  /*34c0*/  SHF.R.W.U32 R110, R104, 0x6, R104 ;  /* 0x00000006686e7819 */ /* 0x000fc40000001e68 */
[--C-:B------:R-:W-:Y:S01]  /*34d0*/  SHF.R.W.U32 R111, R104, 0xb, R104.reuse ;  /* 0x0000000b686f7819 */ /* 0x100fe20000001e68 */
[----:B------:R-:W-:Y:S01]  /*34e0*/  IMAD.IADD R21, R106, 0x1, R21 ;  /* 0x000000016a157824 */ /* 0x000fe200078e0215 */
[----:B------:R-:W-:Y:S02]  /*34f0*/  SHF.R.W.U32 R112, R104, 0x19, R104 ;  /* 0x0000001968707819 */ /* 0x000fe40000001e68 */
[C-C-:B------:R-:W-:Y:S02]  /*3500*/  SHF.R.W.U32 R20, R105.reuse, 0x2, R105.reuse ;  /* 0x0000000269147819 */ /* 0x140fe40000001e69 */
[C-C-:B------:R-:W-:Y:S02]  /*3510*/  SHF.R.W.U32 R109, R105.reuse, 0xd, R105.reuse ;  /* 0x0000000d696d7819 */ /* 0x140fe40000001e69 */
[----:B------:R-:W-:Y:S02]  /*3520*/  SHF.R.W.U32 R106, R105, 0x16, R105 ;  /* 0x00000016696a7819 */ /* 0x000fe40000001e69 */
[----:B------:R-:W-:-:S02]  /*3530*/  LOP3.LUT R110, R112, R111, R110, 0x96, !PT ;  /* 0x0000006f706e7212 */ /* 0x000fc400078e966e */
[----:B------:R-:W-:Y:S02]  /*3540*/  LOP3.LUT R111, R107, R104, R108, 0xe2, !PT ;  /* 0x000000686b6f7212 */ /* 0x000fe400078ee26c */
[----:B------:R-:W-:Y:S02]  /*3550*/  LOP3.LUT R106, R106, R109, R20, 0x96, !PT ;  /* 0x0000006d6a6a7212 */ /* 0x000fe400078e9614 */
[----:B------:R-:W-:Y:S02]  /*3560*/  LOP3.LUT R103, R103, R102, R105, 0xe8, !PT ;  /* 0x0000006667677212 */ /* 0x000fe400078ee869 */
[----:B------:R-:W-:Y:S02]  /*3570*/  IADD3 R110, PT, PT, R111, R21, R110 ;  /* 0x000000156f6e7210 */ /* 0x000fe40007ffe06e */
[----:B------:R-:W-:Y:S02]  /*3580*/  IADD3 R106, PT, PT, R103, R99, R106 ;  /* 0x00000063676a7210 */ /* 0x000fe40007ffe06a */
[----:B------:R-:W-:-:S02]  /*3590*/  SHF.R.W.U32 R20, R96, 0x11, R96 ;  /* 0x0000001160147819 */ /* 0x000fc40000001e60 */
[----:B------:R-:W-:Y:S02]  /*35a0*/  IADD3 R97, PT, PT, R110, -0x7e3d36d2, R97 ;  /* 0x81c2c92e6e617810 */ /* 0x000fe40007ffe061 */
[--C-:B------:R-:W-:Y:S02]  /*35b0*/  SHF.R.W.U32 R99, R96, 0x13, R96.reuse ;  /* 0x0000001360637819 */ /* 0x100fe40000001e60 */
[----:B------:R-:W-:Y:S02]  /*35c0*/  SHF.R.U32.HI R103, RZ, 0xa, R96 ;  /* 0x0000000aff677819 */ /* 0x000fe40000011660 */
[----:B------:R-:W-:Y:S02]  /*35d0*/  SHF.R.W.U32 R109, R22, 0x7, R22 ;  /* 0x00000007166d7819 */ /* 0x000fe40000001e16 */
[----:B------:R-:W-:Y:S01]  /*35e0*/  LOP3.LUT R20, R99, R103, R20, 0x96, !PT ;  /* 0x0000006763147212 */ /* 0x000fe200078e9614 */
[----:B------:R-:W-:Y:S01]  /*35f0*/  IMAD.IADD R99, R106, 0x1, R97 ;  /* 0x000000016a637824 */ /* 0x000fe200078e0261 */
[----:B------:R-:W-:-:S02]  /*3600*/  SHF.R.W.U32 R110, R22, 0x12, R22 ;  /* 0x00000012166e7819 */ /* 0x000fc40000001e16 */
[----:B------:R-:W-:Y:S02]  /*3610*/  SHF.R.U32.HI R111, RZ, 0x3, R22 ;  /* 0x00000003ff6f7819 */ /* 0x000fe40000011616 */
[----:B------:R-:W-:Y:S02]  /*3620*/  IADD3 R20, PT, PT, R23, R20, R92 ;  /* 0x0000001417147210 */ /* 0x000fe40007ffe05c */
[----:B------:R-:W-:Y:S02]  /*3630*/  LOP3.LUT R109, R110, R111, R109, 0x96, !PT ;  /* 0x0000006f6e6d7212 */ /* 0x000fe400078e966d */
[C-C-:B------:R-:W-:Y:S02]  /*3640*/  SHF.R.W.U32 R103, R99.reuse, 0x6, R99.reuse ;  /* 0x0000000663677819 */ /* 0x140fe40000001e63 */
[--C-:B------:R-:W-:Y:S01]  /*3650*/  SHF.R.W.U32 R110, R99, 0xb, R99.reuse ;  /* 0x0000000b636e7819 */ /* 0x100fe20000001e63 */
[----:B------:R-:W-:Y:S01]  /*3660*/  IMAD.IADD R23, R109, 0x1, R20 ;  /* 0x000000016d177824 */ /* 0x000fe200078e0214 */
[----:B------:R-:W-:-:S02]  /*3670*/  SHF.R.W.U32 R111, R99, 0x19, R99 ;  /* 0x00000019636f7819 */ /* 0x000fc40000001e63 */
[----:B------:R-:W-:Y:S02]  /*3680*/  SHF.R.W.U32 R20, R21, 0x11, R21 ;  /* 0x0000001115147819 */ /* 0x000fe40000001e15 */
[----:B------:R-:W-:Y:S02]  /*3690*/  LOP3.LUT R114, R111, R110, R103, 0x96, !PT ;  /* 0x0000006e6f727212 */ /* 0x000fe400078e9667 */
[--C-:B------:R-:W-:Y:S02]  /*36a0*/  SHF.R.W.U32 R103, R21, 0x13, R21.reuse ;  /* 0x0000001315677819 */ /* 0x100fe40000001e15 */
[----:B------:R-:W-:Y:S02]  /*36b0*/  SHF.R.U32.HI R109, RZ, 0xa, R21 ;  /* 0x0000000aff6d7819 */ /* 0x000fe40000011615 */
[C-C-:B------:R-:W-:Y:S02]  /*36c0*/  SHF.R.W.U32 R110, R106.reuse, 0x2, R106.reuse ;  /* 0x000000026a6e7819 */ /* 0x140fe40000001e6a */
[----:B------:R-:W-:-:S02]  /*36d0*/  SHF.R.W.U32 R111, R106, 0xd, R106 ;  /* 0x0000000d6a6f7819 */ /* 0x000fc40000001e6a */
[----:B------:R-:W-:Y:S02]  /*36e0*/  SHF.R.W.U32 R112, R106, 0x16, R106 ;  /* 0x000000166a707819 */ /* 0x000fe40000001e6a */
[----:B------:R-:W-:Y:S02]  /*36f0*/  LOP3.LUT R113, R104, R99, R107, 0xe2, !PT ;  /* 0x0000006368717212 */ /* 0x000fe400078ee26b */
[----:B------:R-:W-:Y:S02]  /*3700*/  LOP3.LUT R20, R103, R109, R20, 0x96, !PT ;  /* 0x0000006d67147212 */ /* 0x000fe400078e9614 */
[----:B------:R-:W-:Y:S02]  /*3710*/  LOP3.LUT R103, R112, R111, R110, 0x96, !PT ;  /* 0x0000006f70677212 */ /* 0x000fe400078e966e */
[----:B------:R-:W-:Y:S02]  /*3720*/  IADD3 R113, PT, PT, R113, R23, R114 ;  /* 0x0000001771717210 */ /* 0x000fe40007ffe072 */
[----:B------:R-:W-:-:S02]  /*3730*/  LOP3.LUT R111, R102, R105, R106, 0xe8, !PT ;  /* 0x00000069666f7212 */ /* 0x000fc400078ee86a */
[----:B------:R-:W-:Y:S02]  /*3740*/  IADD3 R108, PT, PT, R113, -0x6d8dd37b, R108 ;  /* 0x92722c85716c7810 */ /* 0x000fe40007ffe06c */
[----:B------:R-:W-:Y:S02]  /*3750*/  IADD3 R103, PT, PT, R111, R100, R103 ;  /* 0x000000646f677210 */ /* 0x000fe40007ffe067 */
[C-C-:B------:R-:W-:Y:S02]  /*3760*/  SHF.R.W.U32 R102, R25.reuse, 0x7, R25.reuse ;  /* 0x0000000719667819 */ /* 0x140fe40000001e19 */
[--C-:B------:R-:W-:Y:S01]  /*3770*/  SHF.R.W.U32 R109, R25, 0x12, R25.reuse ;  /* 0x00000012196d7819 */ /* 0x100fe20000001e19 */
[----:B------:R-:W-:Y:S01]  /*3780*/  IMAD.IADD R100, R103, 0x1, R108 ;  /* 0x0000000167647824 */ /* 0x000fe200078e026c */
[----:B------:R-:W-:Y:S02]  /*3790*/  SHF.R.U32.HI R110, RZ, 0x3, R25 ;  /* 0x00000003ff6e7819 */ /* 0x000fe40000011619 */
[----:B------:R-:W-:-:S02]  /*37a0*/  LOP3.LUT R105, R105, R106, R103, 0xe8, !PT ;  /* 0x0000006a69697212 */ /* 0x000fc400078ee867 */
[----:B------:R-:W-:Y:S02]  /*37b0*/  LOP3.LUT R102, R109, R110, R102, 0x96, !PT ;  /* 0x0000006e6d667212 */ /* 0x000fe400078e9666 */
[----:B------:R-:W-:Y:S02]  /*37c0*/  IADD3 R109, PT, PT, R22, R20, R91 ;  /* 0x00000014166d7210 */ /* 0x000fe40007ffe05b */
[C-C-:B------:R-:W-:Y:S02]  /*37d0*/  SHF.R.W.U32 R110, R100.reuse, 0x6, R100.reuse ;  /* 0x00000006646e7819 */ /* 0x140fe40000001e64 */
[--C-:B------:R-:W-:Y:S01]  /*37e0*/  SHF.R.W.U32 R111, R100, 0xb, R100.reuse ;  /* 0x0000000b646f7819 */ /* 0x100fe20000001e64 */
[----:B------:R-:W-:Y:S01]  /*37f0*/  IMAD.IADD R20, R102, 0x1, R109 ;  /* 0x0000000166147824 */ /* 0x000fe200078e026d */
[----:B------:R-:W-:Y:S02]  /*3800*/  SHF.R.W.U32 R112, R100, 0x19, R100 ;  /* 0x0000001964707819 */ /* 0x000fe40000001e64 */
[----:B------:R-:W-:-:S02]  /*3810*/  SHF.R.W.U32 R22, R103, 0x2, R103 ;  /* 0x0000000267167819 */ /* 0x000fc40000001e67 */
[C-C-:B------:R-:W-:Y:S02]  /*3820*/  SHF.R.W.U32 R109, R103.reuse, 0xd, R103.reuse ;  /* 0x0000000d676d7819 */ /* 0x140fe40000001e67 */
[----:B------:R-:W-:Y:S02]  /*3830*/  SHF.R.W.U32 R102, R103, 0x16, R103 ;  /* 0x0000001667667819 */ /* 0x000fe40000001e67 */
[----:B------:R-:W-:Y:S02]  /*3840*/  LOP3.LUT R111, R112, R111, R110, 0x96, !PT ;  /* 0x0000006f706f7212 */ /* 0x000fe400078e966e */
[----:B------:R-:W-:Y:S02]  /*3850*/  LOP3.LUT R110, R99, R100, R104, 0xe2, !PT ;  /* 0x00000064636e7212 */ /* 0x000fe400078ee268 */
[----:B------:R-:W-:Y:S02]  /*3860*/  LOP3.LUT R102, R102, R109, R22, 0x96, !PT ;  /* 0x0000006d66667212 */ /* 0x000fe400078e9616 */
[----:B------:R-:W-:-:S02]  /*3870*/  IADD3 R110, PT, PT, R110, R20, R111 ;  /* 0x000000146e6e7210 */ /* 0x000fc40007ffe06f */
[----:B------:R-:W-:Y:S02]  /*3880*/  IADD3 R102, PT, PT, R105, R101, R102 ;  /* 0x0000006569667210 */ /* 0x000fe40007ffe066 */
[C---:B------:R-:W-:Y:S02]  /*3890*/  SHF.R.W.U32 R22, R23.reuse, 0x11, R23 ;  /* 0x0000001117167819 */ /* 0x040fe40000001e17 */
[----:B------:R-:W-:Y:S02]  /*38a0*/  IADD3 R107, PT, PT, R110, -0x5d40175f, R107 ;  /* 0xa2bfe8a16e6b7810 */ /* 0x000fe40007ffe06b */
[--C-:B------:R-:W-:Y:S02]  /*38b0*/  SHF.R.W.U32 R101, R23, 0x13, R23.reuse ;  /* 0x0000001317657819 */ /* 0x100fe40000001e17 */
[----:B------:R-:W-:Y:S02]  /*38c0*/  SHF.R.U32.HI R105, RZ, 0xa, R23 ;  /* 0x0000000aff697819 */ /* 0x000fe40000011617 */
[----:B------:R-:W-:-:S02]  /*38d0*/  SHF.R.W.U32 R109, R24, 0x7, R24 ;  /* 0x00000007186d7819 */ /* 0x000fc40000001e18 */
[----:B------:R-:W-:Y:S01]  /*38e0*/  LOP3.LUT R22, R101, R105, R22, 0x96, !PT ;  /* 0x0000006965167212 */ /* 0x000fe200078e9616 */
        /* <DEDUP_REMOVED lines=10> */
[----:B------:R-:W-:Y:S02]  /*3990*/  LOP3.LUT R114, R111, R110, R105, 0x96, !PT ;  /* 0x0000006e6f727212 */ /* 0x000fe400078e9669 */
[--C-:B------:R-:W-:Y:S02]  /*39a0*/  SHF.R.W.U32 R105, R20, 0x13, R20.reuse ;  /* 0x0000001314697819 */ /* 0x100fe40000001e14 */
[----:B------:R-:W-:-:S02]  /*39b0*/  SHF.R.U32.HI R109, RZ, 0xa, R20 ;  /* 0x0000000aff6d7819 */ /* 0x000fc40000011614 */
[C-C-:B------:R-:W-:Y:S02]  /*39c0*/  SHF.R.W.U32 R110, R102.reuse, 0x2, R102.reuse ;  /* 0x00000002666e7819 */ /* 0x140fe40000001e66 */
[C-C-:B------:R-:W-:Y:S02]  /*39d0*/  SHF.R.W.U32 R111, R102.reuse, 0xd, R102.reuse ;  /* 0x0000000d666f7819 */ /* 0x140fe40000001e66 */
[----:B------:R-:W-:Y:S02]  /*39e0*/  SHF.R.W.U32 R112, R102, 0x16, R102 ;  /* 0x0000001666707819 */ /* 0x000fe40000001e66 */
[----:B------:R-:W-:Y:S02]  /*39f0*/  LOP3.LUT R113, R100, R101, R99, 0xe2, !PT ;  /* 0x0000006564717212 */ /* 0x000fe400078ee263 */
[----:B------:R-:W-:Y:S02]  /*3a00*/  LOP3.LUT R22, R105, R109, R22, 0x96, !PT ;  /* 0x0000006d69167212 */ /* 0x000fe400078e9616 */
[----:B------:R-:W-:-:S02]  /*3a10*/  LOP3.LUT R105, R112, R111, R110, 0x96, !PT ;  /* 0x0000006f70697212 */ /* 0x000fc400078e966e */
[----:B------:R-:W-:Y:S02]  /*3a20*/  IADD3 R113, PT, PT, R113, R25, R114 ;  /* 0x0000001971717210 */ /* 0x000fe40007ffe072 */
[----:B------:R-:W-:Y:S02]  /*3a30*/  LOP3.LUT R111, R106, R103, R102, 0xe8, !PT ;  /* 0x000000676a6f7212 */ /* 0x000fe400078ee866 */
[----:B------:R-:W-:Y:S02]  /*3a40*/  IADD3 R104, PT, PT, R113, -0x57e599b5, R104 ;  /* 0xa81a664b71687810 */ /* 0x000fe40007ffe068 */
[----:B------:R-:W-:Y:S02]  /*3a50*/  IADD3 R105, PT, PT, R111, R98, R105 ;  /* 0x000000626f697210 */ /* 0x000fe40007ffe069 */
[C-C-:B------:R-:W-:Y:S02]  /*3a60*/  SHF.R.W.U32 R106, R26.reuse, 0x7, R26.reuse ;  /* 0x000000071a6a7819 */ /* 0x140fe40000001e1a */
[----:B------:R-:W-:Y:S01]  /*3a70*/  SHF.R.W.U32 R109, R26, 0x12, R26 ;  /* 0x000000121a6d7819 */ /* 0x000fe20000001e1a */
[----:B------:R-:W-:Y:S01]  /*3a80*/  IMAD.IADD R98, R105, 0x1, R104 ;  /* 0x0000000169627824 */ /* 0x000fe200078e0268 */
        /* <DEDUP_REMOVED lines=9> */
[C-C-:B------:R-:W-:Y:S02]  /*3b20*/  SHF.R.W.U32 R109, R105.reuse, 0xd, R105.reuse ;  /* 0x0000000d696d7819 */ /* 0x140fe40000001e69 */
[----:B------:R-:W-:Y:S02]  /*3b30*/  SHF.R.W.U32 R106, R105, 0x16, R105 ;  /* 0x00000016696a7819 */ /* 0x000fe40000001e69 */
[----:B------:R-:W-:Y:S02]  /*3b40*/  LOP3.LUT R111, R112, R111, R110, 0x96, !PT ;  /* 0x0000006f706f7212 */ /* 0x000fe400078e966e */
[----:B------:R-:W-:Y:S02]  /*3b50*/  LOP3.LUT R110, R101, R98, R100, 0xe2, !PT ;  /* 0x00000062656e7212 */ /* 0x000fe400078ee264 */
[----:B------:R-:W-:-:S02]  /*3b60*/  LOP3.LUT R106, R106, R109, R24, 0x96, !PT ;  /* 0x0000006d6a6a7212 */ /* 0x000fc400078e9618 */
[----:B------:R-:W-:Y:S02]  /*3b70*/  IADD3 R110, PT, PT, R110, R22, R111 ;  /* 0x000000166e6e7210 */ /* 0x000fe40007ffe06f */
[----:B------:R-:W-:Y:S02]  /*3b80*/  IADD3 R106, PT, PT, R103, R97, R106 ;  /* 0x00000061676a7210 */ /* 0x000fe40007ffe06a */
[C---:B------:R-:W-:Y:S02]  /*3b90*/  SHF.R.W.U32 R24, R25.reuse, 0x11, R25 ;  /* 0x0000001119187819 */ /* 0x040fe40000001e19 */
[----:B------:R-:W-:Y:S02]  /*3ba0*/  IADD3 R99, PT, PT, R110, -0x3db47490, R99 ;  /* 0xc24b8b706e637810 */ /* 0x000fe40007ffe063 */
[--C-:B------:R-:W-:Y:S02]  /*3bb0*/  SHF.R.W.U32 R97, R25, 0x13, R25.reuse ;  /* 0x0000001319617819 */ /* 0x100fe40000001e19 */
[----:B------:R-:W-:-:S02]  /*3bc0*/  SHF.R.U32.HI R103, RZ, 0xa, R25 ;  /* 0x0000000aff677819 */ /* 0x000fc40000011619 */
[----:B------:R-:W-:Y:S02]  /*3bd0*/  SHF.R.W.U32 R109, R27, 0x7, R27 ;  /* 0x000000071b6d7819 */ /* 0x000fe40000001e1b */
[----:B------:R-:W-:Y:S01]  /*3be0*/  LOP3.LUT R24, R97, R103, R24, 0x96, !PT ;  /* 0x0000006761187212 */ /* 0x000fe200078e9618 */
[----:B------:R-:W-:Y:S01]  /*3bf0*/  IMAD.IADD R103, R106, 0x1, R99 ;  /* 0x000000016a677824 */ /* 0x000fe200078e0263 */
[--C-:B------:R-:W-:Y:S02]  /*3c00*/  SHF.R.W.U32 R110, R27, 0x12, R27.reuse ;  /* 0x000000121b6e7819 */ /* 0x100fe40000001e1b */
[----:B------:R-:W-:Y:S02]  /*3c10*/  SHF.R.U32.HI R111, RZ, 0x3, R27 ;  /* 0x00000003ff6f7819 */ /* 0x000fe4000001161b */
[----:B------:R-:W-:Y:S02]  /*3c20*/  IADD3 R24, PT, PT, R26, R24, R95 ;  /* 0x000000181a187210 */ /* 0x000fe40007ffe05f */
[----:B------:R-:W-:-:S02]  /*3c30*/  LOP3.LUT R97, R110, R111, R109, 0x96, !PT ;  /* 0x0000006f6e617212 */ /* 0x000fc400078e966d */
[C-C-:B------:R-:W-:Y:S02]  /*3c40*/  SHF.R.W.U32 R26, R103.reuse, 0x6, R103.reuse ;  /* 0x00000006671a7819 */ /* 0x140fe40000001e67 */
[--C-:B------:R-:W-:Y:S01]  /*3c50*/  SHF.R.W.U32 R109, R103, 0xb, R103.reuse ;  /* 0x0000000b676d7819 */ /* 0x100fe20000001e67 */
[----:B------:R-:W-:Y:S01]  /*3c60*/  IMAD.IADD R97, R97, 0x1, R24 ;  /* 0x0000000161617824 */ /* 0x000fe200078e0218 */
[----:B------:R-:W-:Y:S02]  /*3c70*/  SHF.R.W.U32 R110, R103, 0x19, R103 ;  /* 0x00000019676e7819 */ /* 0x000fe40000001e67 */
[----:B------:R-:W-:Y:S02]  /*3c80*/  SHF.R.W.U32 R24, R22, 0x11, R22 ;  /* 0x0000001116187819 */ /* 0x000fe40000001e16 */
[----:B------:R-:W-:Y:S02]  /*3c90*/  LOP3.LUT R114, R110, R109, R26, 0x96, !PT ;  /* 0x0000006d6e727212 */ /* 0x000fe400078e961a */
[----:B------:R-:W-:-:S02]  /*3ca0*/  SHF.R.W.U32 R109, R22, 0x13, R22 ;  /* 0x00000013166d7819 */ /* 0x000fc40000001e16 */
[----:B------:R-:W-:Y:S02]  /*3cb0*/  SHF.R.U32.HI R26, RZ, 0xa, R22 ;  /* 0x0000000aff1a7819 */ /* 0x000fe40000011616 */
[C-C-:B------:R-:W-:Y:S02]  /*3cc0*/  SHF.R.W.U32 R110, R106.reuse, 0x2, R106.reuse ;  /* 0x000000026a6e7819 */ /* 0x140fe40000001e6a */
[C-C-:B------:R-:W-:Y:S02]  /*3cd0*/  SHF.R.W.U32 R111, R106.reuse, 0xd, R106.reuse ;  /* 0x0000000d6a6f7819 */ /* 0x140fe40000001e6a */
[----:B------:R-:W-:Y:S02]  /*3ce0*/  SHF.R.W.U32 R112, R106, 0x16, R106 ;  /* 0x000000166a707819 */ /* 0x000fe40000001e6a */
[----:B------:R-:W-:Y:S02]  /*3cf0*/  LOP3.LUT R113, R98, R103, R101, 0xe2, !PT ;  /* 0x0000006762717212 */ /* 0x000fe400078ee265 */
[----:B------:R-:W-:-:S02]  /*3d00*/  LOP3.LUT R24, R109, R26, R24, 0x96, !PT ;  /* 0x0000001a6d187212 */ /* 0x000fc400078e9618 */
[----:B------:R-:W-:Y:S02]  /*3d10*/  LOP3.LUT R109, R112, R111, R110, 0x96, !PT ;  /* 0x0000006f706d7212 */ /* 0x000fe400078e966e */
[----:B------:R-:W-:Y:S02]  /*3d20*/  IADD3 R113, PT, PT, R113, R97, R114 ;  /* 0x0000006171717210 */ /* 0x000fe40007ffe072 */
[----:B------:R-:W-:Y:S02]  /*3d30*/  LOP3.LUT R110, R102, R105, R106, 0xe8, !PT ;  /* 0x00000069666e7212 */ /* 0x000fe400078ee86a */
[C-C-:B------:R-:W-:Y:S02]  /*3d40*/  SHF.R.W.U32 R26, R88.reuse, 0x7, R88.reuse ;  /* 0x00000007581a7819 */ /* 0x140fe40000001e58 */
[--C-:B------:R-:W-:Y:S02]  /*3d50*/  SHF.R.W.U32 R111, R88, 0x12, R88.reuse ;  /* 0x00000012586f7819 */ /* 0x100fe40000001e58 */
[----:B------:R-:W-:-:S02]  /*3d60*/  SHF.R.U32.HI R102, RZ, 0x3, R88 ;  /* 0x00000003ff667819 */ /* 0x000fc40000011658 */
[----:B------:R-:W-:Y:S02]  /*3d70*/  IADD3 R109, PT, PT, R110, R108, R109 ;  /* 0x0000006c6e6d7210 */ /* 0x000fe40007ffe06d */
[----:B------:R-:W-:Y:S02]  /*3d80*/  IADD3 R100, PT, PT, R113, -0x3893ae5d, R100 ;  /* 0xc76c51a371647810 */ /* 0x000fe40007ffe064 */
[----:B------:R-:W-:Y:S02]  /*3d90*/  LOP3.LUT R26, R111, R102, R26, 0x96, !PT ;  /* 0x000000666f1a7212 */ /* 0x000fe400078e961a */
[----:B------:R-:W-:Y:S01]  /*3da0*/  IADD3 R27, PT, PT, R27, R24, R96 ;  /* 0x000000181b1b7210 */ /* 0x000fe20007ffe060 */
[C---:B------:R-:W-:Y:S01]  /*3db0*/  IMAD.IADD R102, R109.reuse, 0x1, R100 ;  /* 0x000000016d667824 */ /* 0x040fe200078e0264 */
[--C-:B------:R-:W-:Y:S02]  /*3dc0*/  SHF.R.W.U32 R108, R109, 0x16, R109.reuse ;  /* 0x000000166d6c7819 */ /* 0x100fe40000001e6d */
[----:B------:R-:W-:Y:S01]  /*3dd0*/  LOP3.LUT R105, R105, R106, R109, 0xe8, !PT ;  /* 0x0000006a69697212 */ /* 0x000fe200078ee86d */
[----:B------:R-:W-:Y:S01]  /*3de0*/  IMAD.IADD R24, R26, 0x1, R27 ;  /* 0x000000011a187824 */ /* 0x000fe200078e021b */
[----:B------:R-:W-:-:S02]  /*3df0*/  SHF.R.W.U32 R110, R102, 0x6, R102 ;  /* 0x00000006666e7819 */ /* 0x000fc40000001e66 */
[C-C-:B------:R-:W-:Y:S02]  /*3e00*/  SHF.R.W.U32 R111, R102.reuse, 0xb, R102.reuse ;  /* 0x0000000b666f7819 */ /* 0x140fe40000001e66 */
[----:B------:R-:W-:Y:S02]  /*3e10*/  SHF.R.W.U32 R112, R102, 0x19, R102 ;  /* 0x0000001966707819 */ /* 0x000fe40000001e66 */
[C-C-:B------:R-:W-:Y:S02]  /*3e20*/  SHF.R.W.U32 R26, R109.reuse, 0x2, R109.reuse ;  /* 0x000000026d1a7819 */ /* 0x140fe40000001e6d */
[----:B------:R-:W-:Y:S02]  /*3e30*/  SHF.R.W.U32 R27, R109, 0xd, R109 ;  /* 0x0000000d6d1b7819 */ /* 0x000fe40000001e6d */
        /* <DEDUP_REMOVED lines=22> */
[--C-:B------:R-:W-:Y:S02]  /*3fa0*/  SHF.R.W.U32 R88, R24, 0x13, R24.reuse ;  /* 0x0000001318587819 */ /* 0x100fe40000001e18 */
[----:B------:R-:W-:Y:S02]  /*3fb0*/  SHF.R.U32.HI R107, RZ, 0xa, R24 ;  /* 0x0000000aff6b7819 */ /* 0x000fe40000011618 */
[C-C-:B------:R-:W-:Y:S02]  /*3fc0*/  SHF.R.W.U32 R110, R108.reuse, 0x2, R108.reuse ;  /* 0x000000026c6e7819 */ /* 0x140fe40000001e6c */
[C-C-:B------:R-:W-:Y:S02]  /*3fd0*/  SHF.R.W.U32 R111, R108.reuse, 0xd, R108.reuse ;  /* 0x0000000d6c6f7819 */ /* 0x140fe40000001e6c */
[----:B------:R-:W-:Y:S02]  /*3fe0*/  SHF.R.W.U32 R112, R108, 0x16, R108 ;  /* 0x000000166c707819 */ /* 0x000fe40000001e6c */
[----:B------:R-:W-:-:S02]  /*3ff0*/  LOP3.LUT R114, R102, R105, R103, 0xe2, !PT ;  /* 0x0000006966727212 */ /* 0x000fc400078ee267 */
[----:B------:R-:W-:Y:S02]  /*4000*/  LOP3.LUT R27, R88, R107, R27, 0x96, !PT ;  /* 0x0000006b581b7212 */ /* 0x000fe400078e961b */
[----:B------:R-:W-:Y:S02]  /*4010*/  LOP3.LUT R107, R112, R111, R110, 0x96, !PT ;  /* 0x0000006f706b7212 */ /* 0x000fe400078e966e */
[----:B------:R-:W-:Y:S02]  /*4020*/  IADD3 R113, PT, PT, R114, R26, R113 ;  /* 0x0000001a72717210 */ /* 0x000fe40007ffe071 */
[----:B------:R-:W-:Y:S02]  /*4030*/  LOP3.LUT R110, R106, R109, R108, 0xe8, !PT ;  /* 0x0000006d6a6e7212 */ /* 0x000fe400078ee86c */
[----:B------:R-:W-:Y:S02]  /*4040*/  IADD3 R98, PT, PT, R113, -0x2966f9dc, R98 ;  /* 0xd699062471627810 */ /* 0x000fe40007ffe062 */
[----:B------:R-:W-:-:S02]  /*4050*/  IADD3 R107, PT, PT, R110, R104, R107 ;  /* 0x000000686e6b7210 */ /* 0x000fc40007ffe06b */
[C-C-:B------:R-:W-:Y:S02]  /*4060*/  SHF.R.W.U32 R88, R89.reuse, 0x7, R89.reuse ;  /* 0x0000000759587819 */ /* 0x140fe40000001e59 */
[--C-:B------:R-:W-:Y:S01]  /*4070*/  SHF.R.W.U32 R111, R89, 0x12, R89.reuse ;  /* 0x00000012596f7819 */ /* 0x100fe20000001e59 */
[----:B------:R-:W-:Y:S01]  /*4080*/  IMAD.IADD R104, R107, 0x1, R98 ;  /* 0x000000016b687824 */ /* 0x000fe200078e0262 */
        /* <DEDUP_REMOVED lines=31> */
[--C-:B------:R-:W-:Y:S02]  /*4280*/  SHF.R.W.U32 R109, R106, 0x16, R106.reuse ;  /* 0x000000166a6d7819 */ /* 0x100fe40000001e6a */
[----:B------:R-:W-:Y:S02]  /*4290*/  LOP3.LUT R111, R110, R90, R89, 0x96, !PT ;  /* 0x0000005a6e6f7212 */ /* 0x000fe400078e9659 */
[C-C-:B------:R-:W-:Y:S02]  /*42a0*/  SHF.R.W.U32 R89, R106.reuse, 0x2, R106.reuse ;  /* 0x000000026a597819 */ /* 0x140fe40000001e6a */
[----:B------:R-:W-:Y:S02]  /*42b0*/  SHF.R.W.U32 R90, R106, 0xd, R106 ;  /* 0x0000000d6a5a7819 */ /* 0x000fe40000001e6a */
[----:B------:R-:W-:Y:S02]  /*42c0*/  LOP3.LUT R110, R104, R99, R105, 0xe2, !PT ;  /* 0x00000063686e7212 */ /* 0x000fe400078ee269 */
[----:B------:R-:W-:-:S02]  /*42d0*/  LOP3.LUT R109, R109, R90, R89, 0x96, !PT ;  /* 0x0000005a6d6d7212 */ /* 0x000fc400078e9659 */
[----:B------:R-:W-:Y:S02]  /*42e0*/  IADD3 R111, PT, PT, R110, R88, R111 ;  /* 0x000000586e6f7210 */ /* 0x000fe40007ffe06f */
[----:B------:R-:W-:Y:S02]  /*42f0*/  LOP3.LUT R108, R108, R107, R106, 0xe8, !PT ;  /* 0x0000006b6c6c7212 */ /* 0x000fe400078ee86a */
[C-C-:B------:R-:W-:Y:S02]  /*4300*/  SHF.R.W.U32 R112, R27.reuse, 0x11, R27.reuse ;  /* 0x000000111b707819 */ /* 0x140fe40000001e1b */
[--C-:B------:R-:W-:Y:S02]  /*4310*/  SHF.R.W.U32 R113, R27, 0x13, R27.reuse ;  /* 0x000000131b717819 */ /* 0x100fe40000001e1b */
[----:B------:R-:W-:Y:S02]  /*4320*/  SHF.R.U32.HI R114, RZ, 0xa, R27 ;  /* 0x0000000aff727819 */ /* 0x000fe4000001161b */
[----:B------:R-:W-:-:S02]  /*4330*/  IADD3 R109, PT, PT, R108, R100, R109 ;  /* 0x000000646c6d7210 */ /* 0x000fc40007ffe06d */
[----:B------:R-:W-:Y:S02]  /*4340*/  IADD3 R102, PT, PT, R111, 0x106aa070, R102 ;  /* 0x106aa0706f667810 */ /* 0x000fe40007ffe066 */
[C-C-:B------:R-:W-:Y:S02]  /*4350*/  SHF.R.W.U32 R89, R91.reuse, 0x7, R91.reuse ;  /* 0x000000075b597819 */ /* 0x140fe40000001e5b */
[--C-:B------:R-:W-:Y:S01]  /*4360*/  SHF.R.W.U32 R90, R91, 0x12, R91.reuse ;  /* 0x000000125b5a7819 */ /* 0x100fe20000001e5b */
[----:B------:R-:W-:Y:S01]  /*4370*/  IMAD.IADD R100, R109, 0x1, R102 ;  /* 0x000000016d647824 */ /* 0x000fe200078e0266 */
[----:B------:R-:W-:Y:S02]  /*4380*/  SHF.R.U32.HI R110, RZ, 0x3, R91 ;  /* 0x00000003ff6e7819 */ /* 0x000fe4000001165b */
[----:B------:R-:W-:Y:S02]  /*4390*/  LOP3.LUT R112, R113, R114, R112, 0x96, !PT ;  /* 0x0000007271707212 */ /* 0x000fe400078e9670 */
[----:B------:R-:W-:-:S02]  /*43a0*/  LOP3.LUT R90, R90, R110, R89, 0x96, !PT ;  /* 0x0000006e5a5a7212 */ /* 0x000fc400078e9659 */
[----:B------:R-:W-:Y:S02]  /*43b0*/  IADD3 R89, PT, PT, R92, R112, R25 ;  /* 0x000000705c597210 */ /* 0x000fe40007ffe019 */
[C-C-:B------:R-:W-:Y:S02]  /*43c0*/  SHF.R.W.U32 R110, R100.reuse, 0x6, R100.reuse ;  /* 0x00000006646e7819 */ /* 0x140fe40000001e64 */
[--C-:B------:R-:W-:Y:S01]  /*43d0*/  SHF.R.W.U32 R111, R100, 0xb, R100.reuse ;  /* 0x0000000b646f7819 */ /* 0x100fe20000001e64 */
[----:B------:R-:W-:Y:S01]  /*43e0*/  IMAD.IADD R90, R90, 0x1, R89 ;  /* 0x000000015a5a7824 */ /* 0x000fe200078e0259 */
[----:B------:R-:W-:Y:S02]  /*43f0*/  SHF.R.W.U32 R112, R100, 0x19, R100 ;  /* 0x0000001964707819 */ /* 0x000fe40000001e64 */
        /* <DEDUP_REMOVED lines=9> */
[--C-:B------:R-:W-:Y:S02]  /*4490*/  SHF.R.W.U32 R89, R88, 0x11, R88.reuse ;  /* 0x0000001158597819 */ /* 0x100fe40000001e58 */
[----:B------:R-:W-:Y:S02]  /*44a0*/  IADD3 R105, PT, PT, R110, 0x19a4c116, R105 ;  /* 0x19a4c1166e697810 */ /* 0x000fe40007ffe069 */
        /* <DEDUP_REMOVED lines=19> */
[----:B------:R-:W-:Y:S02]  /*45e0*/  IADD3 R113, PT, PT, R113, R89, R114 ;  /* 0x0000005971717210 */ /* 0x000fe40007ffe072 */
[----:B------:R-:W-:Y:S02]  /*45f0*/  LOP3.LUT R106, R106, R109, R108, 0xe8, !PT ;  /* 0x0000006d6a6a7212 */ /* 0x000fe400078ee86c */
[C-C-:B------:R-:W-:Y:S02]  /*4600*/  SHF.R.W.U32 R110, R90.reuse, 0x11, R90.reuse ;  /* 0x000000115a6e7819 */ /* 0x140fe40000001e5a */
[----:B------:R-:W-:-:S02]  /*4610*/  SHF.R.W.U32 R111, R90, 0x13, R90 ;  /* 0x000000135a6f7819 */ /* 0x000fc40000001e5a */
[----:B------:R-:W-:Y:S02]  /*4620*/  SHF.R.U32.HI R112, RZ, 0xa, R90 ;  /* 0x0000000aff707819 */ /* 0x000fe4000001165a */
[----:B------:R-:W-:Y:S02]  /*4630*/  IADD3 R107, PT, PT, R106, R98, R107 ;  /* 0x000000626a6b7210 */ /* 0x000fe40007ffe06b */
[----:B------:R-:W-:Y:S02]  /*4640*/  IADD3 R104, PT, PT, R113, 0x1e376c08, R104 ;  /* 0x1e376c0871687810 */ /* 0x000fe40007ffe068 */
[----:B------:R-:W-:Y:S02]  /*4650*/  LOP3.LUT R110, R111, R112, R110, 0x96, !PT ;  /* 0x000000706f6e7212 */ /* 0x000fe400078e966e */
[--C-:B------:R-:W-:Y:S01]  /*4660*/  SHF.R.W.U32 R91, R93, 0x7, R93.reuse ;  /* 0x000000075d5b7819 */ /* 0x100fe20000001e5d */
[----:B------:R-:W-:Y:S01]  /*4670*/  IMAD.IADD R98, R107, 0x1, R104 ;  /* 0x000000016b627824 */ /* 0x000fe200078e0268 */
[----:B------:R-:W-:-:S02]  /*4680*/  SHF.R.W.U32 R92, R93, 0x12, R93 ;  /* 0x000000125d5c7819 */ /* 0x000fc40000001e5d */
[----:B------:R-:W-:Y:S02]  /*4690*/  SHF.R.U32.HI R111, RZ, 0x3, R93 ;  /* 0x00000003ff6f7819 */ /* 0x000fe4000001165d */
[--C-:B------:R-:W-:Y:S02]  /*46a0*/  SHF.R.W.U32 R112, R98, 0x19, R98.reuse ;  /* 0x0000001962707819 */ /* 0x100fe40000001e62 */
[----:B------:R-:W-:Y:S02]  /*46b0*/  LOP3.LUT R92, R92, R111, R91, 0x96, !PT ;  /* 0x0000006f5c5c7212 */ /* 0x000fe400078e965b */
[----:B------:R-:W-:Y:S02]  /*46c0*/  IADD3 R91, PT, PT, R94, R110, R97 ;  /* 0x0000006e5e5b7210 */ /* 0x000fe40007ffe061 */
[C-C-:B------:R-:W-:Y:S02]  /*46d0*/  SHF.R.W.U32 R110, R98.reuse, 0x6, R98.reuse ;  /* 0x00000006626e7819 */ /* 0x140fe40000001e62 */
[----:B------:R-:W-:Y:S01]  /*46e0*/  SHF.R.W.U32 R111, R98, 0xb, R98 ;  /* 0x0000000b626f7819 */ /* 0x000fe20000001e62 */
[----:B------:R-:W-:Y:S01]  /*46f0*/  IMAD.IADD R92, R92, 0x1, R91 ;  /* 0x000000015c5c7824 */ /* 0x000fe200078e025b */
[----:B------:R-:W-:-:S02]  /*4700*/  SHF.R.W.U32 R91, R107, 0x2, R107 ;  /* 0x000000026b5b7819 */ /* 0x000fc40000001e6b */
[C-C-:B------:R-:W-:Y:S02]  /*4710*/  SHF.R.W.U32 R94, R107.reuse, 0xd, R107.reuse ;  /* 0x0000000d6b5e7819 */ /* 0x140fe40000001e6b */
[----:B------:R-:W-:Y:S02]  /*4720*/  SHF.R.W.U32 R106, R107, 0x16, R107 ;  /* 0x000000166b6a7819 */ /* 0x000fe40000001e6b */
[----:B------:R-:W-:Y:S02]  /*4730*/  LOP3.LUT R111, R112, R111, R110, 0x96, !PT ;  /* 0x0000006f706f7212 */ /* 0x000fe400078e966e */
[----:B------:R-:W-:Y:S02]  /*4740*/  LOP3.LUT R110, R101, R98, R100, 0xe2, !PT ;  /* 0x00000062656e7212 */ /* 0x000fe400078ee264 */
[----:B------:R-:W-:Y:S02]  /*4750*/  LOP3.LUT R106, R106, R94, R91, 0x96, !PT ;  /* 0x0000005e6a6a7212 */ /* 0x000fe400078e965b */
[----:B------:R-:W-:-:S02]  /*4760*/  LOP3.LUT R109, R109, R108, R107, 0xe8, !PT ;  /* 0x0000006c6d6d7212 */ /* 0x000fc400078ee86b */
[----:B------:R-:W-:Y:S02]  /*4770*/  IADD3 R110, PT, PT, R110, R92, R111 ;  /* 0x0000005c6e6e7210 */ /* 0x000fe40007ffe06f */
[----:B------:R-:W-:Y:S02]  /*4780*/  IADD3 R106, PT, PT, R109, R103, R106 ;  /* 0x000000676d6a7210 */ /* 0x000fe40007ffe06a */
[C---:B------:R-:W-:Y:S02]  /*4790*/  SHF.R.W.U32 R91, R89.reuse, 0x11, R89 ;  /* 0x00000011595b7819 */ /* 0x040fe40000001e59 */
[----:B------:R-:W-:Y:S02]  /*47a0*/  IADD3 R99, PT, PT, R110, 0x2748774c, R99 ;  /* 0x2748774c6e637810 */ /* 0x000fe40007ffe063 */
[--C-:B------:R-:W-:Y:S02]  /*47b0*/  SHF.R.W.U32 R94, R89, 0x13, R89.reuse ;  /* 0x00000013595e7819 */ /* 0x100fe40000001e59 */
[----:B------:R-:W-:-:S02]  /*47c0*/  SHF.R.U32.HI R103, RZ, 0xa, R89 ;  /* 0x0000000aff677819 */ /* 0x000fc40000011659 */
[C---:B------:R-:W-:Y:S02]  /*47d0*/  SHF.R.W.U32 R109, R95.reuse, 0x7, R95 ;  /* 0x000000075f6d7819 */ /* 0x040fe40000001e5f */
        /* <DEDUP_REMOVED lines=10> */
[C-C-:B------:R-:W-:Y:S02]  /*4880*/  SHF.R.W.U32 R94, R106.reuse, 0xd, R106.reuse ;  /* 0x0000000d6a5e7819 */ /* 0x140fe40000001e6a */
[----:B------:R-:W-:Y:S02]  /*4890*/  LOP3.LUT R114, R111, R112, R93, 0x96, !PT ;  /* 0x000000706f727212 */ /* 0x000fe400078e965d */
[----:B------:R-:W-:-:S02]  /*48a0*/  SHF.R.W.U32 R93, R106, 0x2, R106 ;  /* 0x000000026a5d7819 */ /* 0x000fc40000001e6a */
[----:B------:R-:W-:Y:S02]  /*48b0*/  SHF.R.W.U32 R109, R106, 0x16, R106 ;  /* 0x000000166a6d7819 */ /* 0x000fe40000001e6a */
[----:B------:R-:W-:Y:S02]  /*48c0*/  LOP3.LUT R113, R98, R103, R101, 0xe2, !PT ;  /* 0x0000006762717212 */ /* 0x000fe400078ee265 */
[----:B------:R-:W-:Y:S02]  /*48d0*/  LOP3.LUT R109, R109, R94, R93, 0x96, !PT ;  /* 0x0000005e6d6d7212 */ /* 0x000fe400078e965d */
[----:B------:R-:W-:Y:S02]  /*48e0*/  IADD3 R113, PT, PT, R113, R91, R114 ;  /* 0x0000005b71717210 */ /* 0x000fe40007ffe072 */
[----:B------:R-:W-:Y:S02]  /*48f0*/  LOP3.LUT R108, R108, R107, R106, 0xe8, !PT ;  /* 0x0000006b6c6c7212 */ /* 0x000fe400078ee86a */
[----:B------:R-:W-:-:S02]  /*4900*/  SHF.R.W.U32 R110, R92, 0x11, R92 ;  /* 0x000000115c6e7819 */ /* 0x000fc40000001e5c */
[--C-:B------:R-:W-:Y:S02]  /*4910*/  SHF.R.W.U32 R111, R92, 0x13, R92.reuse ;  /* 0x000000135c6f7819 */ /* 0x100fe40000001e5c */
[----:B------:R-:W-:Y:S02]  /*4920*/  SHF.R.U32.HI R112, RZ, 0xa, R92 ;  /* 0x0000000aff707819 */ /* 0x000fe4000001165c */
[----:B------:R-:W-:Y:S02]  /*4930*/  IADD3 R109, PT, PT, R108, R102, R109 ;  /* 0x000000666c6d7210 */ /* 0x000fe40007ffe06d */
[----:B------:R-:W-:Y:S02]  /*4940*/  IADD3 R100, PT, PT, R113, 0x34b0bcb5, R100 ;  /* 0x34b0bcb571647810 */ /* 0x000fe40007ffe064 */
[----:B------:R-:W-:Y:S02]  /*4950*/  LOP3.LUT R110, R111, R112, R110, 0x96, !PT ;  /* 0x000000706f6e7212 */ /* 0x000fe400078e966e */
[C---:B------:R-:W-:Y:S01]  /*4960*/  SHF.R.W.U32 R93, R96.reuse, 0x7, R96 ;  /* 0x00000007605d7819 */ /* 0x040fe20000001e60 */
        /* <DEDUP_REMOVED lines=11> */
[----:B------:R-:W-:Y:S02]  /*4a20*/  LOP3.LUT R110, R103, R102, R98, 0xe2, !PT ;  /* 0x00000066676e7212 */ /* 0x000fe400078ee262 */
[C-C-:B------:R-:W-:Y:S02]  /*4a30*/  SHF.R.W.U32 R108, R109.reuse, 0xd, R109.reuse ;  /* 0x0000000d6d6c7819 */ /* 0x140fe40000001e6d */
[----:B------:R-:W-:Y:S02]  /*4a40*/  SHF.R.W.U32 R95, R109, 0x16, R109 ;  /* 0x000000166d5f7819 */ /* 0x000fe40000001e6d */
[----:B------:R-:W-:-:S02]  /*4a50*/  IADD3 R110, PT, PT, R110, R94, R111 ;  /* 0x0000005e6e6e7210 */ /* 0x000fc40007ffe06f */
[----:B------:R-:W-:Y:S02]  /*4a60*/  LOP3.LUT R108, R95, R108, R93, 0x96, !PT ;  /* 0x0000006c5f6c7212 */ /* 0x000fe400078e965d */
[----:B------:R-:W-:Y:S02]  /*4a70*/  LOP3.LUT R107, R107, R106, R109, 0xe8, !PT ;  /* 0x0000006a6b6b7212 */ /* 0x000fe400078ee86d */
[----:B------:R-:W-:Y:S02]  /*4a80*/  IADD3 R101, PT, PT, R110, 0x391c0cb3, R101 ;  /* 0x391c0cb36e657810 */ /* 0x000fe40007ffe065 */
[--C-:B------:R-:W-:Y:S02]  /*4a90*/  SHF.R.W.U32 R93, R91, 0x11, R91.reuse ;  /* 0x000000115b5d7819 */ /* 0x100fe40000001e5b */
[----:B------:R-:W-:Y:S02]  /*4aa0*/  IADD3 R108, PT, PT, R107, R105, R108 ;  /* 0x000000696b6c7210 */ /* 0x000fe40007ffe06c */
[----:B------:R-:W-:-:S02]  /*4ab0*/  SHF.R.W.U32 R110, R91, 0x13, R91 ;  /* 0x000000135b6e7819 */ /* 0x000fc40000001e5b */
[----:B------:R-:W-:Y:S02]  /*4ac0*/  SHF.R.U32.HI R95, RZ, 0xa, R91 ;  /* 0x0000000aff5f7819 */ /* 0x000fe4000001165b */
[C---:B------:R-:W-:Y:S02]  /*4ad0*/  SHF.R.W.U32 R105, R21.reuse, 0x7, R21 ;  /* 0x0000000715697819 */ /* 0x040fe40000001e15 */
        /* <DEDUP_REMOVED lines=22> */
[----:B------:R-:W-:Y:S02]  /*4c40*/  IADD3 R98, PT, PT, R113, 0x4ed8aa4a, R98 ;  /* 0x4ed8aa4a71627810 */ /* 0x000fe40007ffe062 */
        /* <DEDUP_REMOVED lines=21> */
[----:B------:R-:W-:Y:S02]  /*4da0*/  IADD3 R103, PT, PT, R110, 0x5b9cca4f, R103 ;  /* 0x5b9cca4f6e677810 */ /* 0x000fe40007ffe067 */
        /* <DEDUP_REMOVED lines=23> */
[----:B------:R-:W-:Y:S02]  /*4f20*/  IADD3 R113, PT, PT, R114, R96, R113 ;  /* 0x0000006072717210 */ /* 0x000fe40007ffe071 */
[----:B------:R-:W-:-:S02]  /*4f30*/  LOP3.LUT R111, R108, R105, R106, 0xe8, !PT ;  /* 0x000000696c6f7212 */ /* 0x000fc400078ee86a */
[----:B------:R-:W-:Y:S02]  /*4f40*/  IADD3 R102, PT, PT, R113, 0x682e6ff3, R102 ;  /* 0x682e6ff371667810 */ /* 0x000fe40007ffe066 */
[----:B------:R-:W-:Y:S02]  /*4f50*/  IADD3 R107, PT, PT, R111, R100, R107 ;  /* 0x000000646f6b7210 */ /* 0x000fe40007ffe06b */
[C-C-:B------:R-:W-:Y:S02]  /*4f60*/  SHF.R.W.U32 R108, R25.reuse, 0x7, R25.reuse ;  /* 0x00000007196c7819 */ /* 0x140fe40000001e19 */
[--C-:B------:R-:W-:Y:S02]  /*4f70*/  SHF.R.W.U32 R109, R25, 0x12, R25.reuse ;  /* 0x00000012196d7819 */ /* 0x100fe40000001e19 */
[----:B------:R-:W-:Y:S02]  /*4f80*/  SHF.R.U32.HI R110, RZ, 0x3, R25 ;  /* 0x00000003ff6e7819 */ /* 0x000fe40000011619 */
[----:B------:R-:W-:Y:S01]  /*4f90*/  IADD3 R23, PT, PT, R20, R23, R89 ;  /* 0x0000001714177210 */ /* 0x000fe20007ffe059 */
[----:B------:R-:W-:Y:S01]  /*4fa0*/  IMAD.IADD R20, R107, 0x1, R102 ;  /* 0x000000016b147824 */ /* 0x000fe200078e0266 */
[----:B------:R-:W-:-:S02]  /*4fb0*/  LOP3.LUT R108, R109, R110, R108, 0x96, !PT ;  /* 0x0000006e6d6c7212 */ /* 0x000fc400078e966c */
[C-C-:B------:R-:W-:Y:S02]  /*4fc0*/  SHF.R.W.U32 R89, R107.reuse, 0x2, R107.reuse ;  /* 0x000000026b597819 */ /* 0x140fe40000001e6b */
[C---:B------:R-:W-:Y:S01]  /*4fd0*/  SHF.R.W.U32 R100, R107.reuse, 0xd, R107 ;  /* 0x0000000d6b647819 */ /* 0x040fe20000001e6b */
[----:B------:R-:W-:Y:S01]  /*4fe0*/  IMAD.IADD R23, R108, 0x1, R23 ;  /* 0x000000016c177824 */ /* 0x000fe200078e0217 */
[----:B------:R-:W-:Y:S02]  /*4ff0*/  SHF.R.W.U32 R109, R107, 0x16, R107 ;  /* 0x000000166b6d7819 */ /* 0x000fe40000001e6b */
[C-C-:B------:R-:W-:Y:S02]  /*5000*/  SHF.R.W.U32 R111, R20.reuse, 0x6, R20.reuse ;  /* 0x00000006146f7819 */ /* 0x140fe40000001e14 */
[C-C-:B------:R-:W-:Y:S02]  /*5010*/  SHF.R.W.U32 R112, R20.reuse, 0xb, R20.reuse ;  /* 0x0000000b14707819 */ /* 0x140fe40000001e14 */
[----:B------:R-:W-:-:S02]  /*5020*/  SHF.R.W.U32 R113, R20, 0x19, R20 ;  /* 0x0000001914717819 */ /* 0x000fc40000001e14 */
[----:B------:R-:W-:Y:S02]  /*5030*/  LOP3.LUT R110, R109, R100, R89, 0x96, !PT ;  /* 0x000000646d6e7212 */ /* 0x000fe400078e9659 */
[----:B------:R-:W-:Y:S02]  /*5040*/  LOP3.LUT R112, R113, R112, R111, 0x96, !PT ;  /* 0x0000007071707212 */ /* 0x000fe400078e966f */
[C-C-:B------:R-:W-:Y:S02]  /*5050*/  SHF.R.W.U32 R89, R96.reuse, 0x11, R96.reuse ;  /* 0x0000001160597819 */ /* 0x140fe40000001e60 */
[--C-:B------:R-:W-:Y:S02]  /*5060*/  SHF.R.W.U32 R100, R96, 0x13, R96.reuse ;  /* 0x0000001360647819 */ /* 0x100fe40000001e60 */
[----:B------:R-:W-:Y:S02]  /*5070*/  SHF.R.U32.HI R108, RZ, 0xa, R96 ;  /* 0x0000000aff6c7819 */ /* 0x000fe40000011660 */
[----:B------:R-:W-:-:S02]  /*5080*/  LOP3.LUT R109, R99, R20, R104, 0xe2, !PT ;  /* 0x00000014636d7212 */ /* 0x000fc400078ee268 */
[----:B------:R-:W-:Y:S02]  /*5090*/  LOP3.LUT R105, R105, R106, R107, 0xe8, !PT ;  /* 0x0000006a69697212 */ /* 0x000fe400078ee86b */
[----:B------:R-:W-:Y:S02]  /*50a0*/  LOP3.LUT R89, R100, R108, R89, 0x96, !PT ;  /* 0x0000006c64597212 */ /* 0x000fe400078e9659 */
[----:B------:R-:W-:Y:S02]  /*50b0*/  IADD3 R112, PT, PT, R109, R23, R112 ;  /* 0x000000176d707210 */ /* 0x000fe40007ffe070 */
[----:B------:R-:W-:Y:S02]  /*50c0*/  IADD3 R100, PT, PT, R105, R101, R110 ;  /* 0x0000006569647210 */ /* 0x000fe40007ffe06e */
[----:B------:R-:W-:Y:S02]  /*50d0*/  IADD3 R95, PT, PT, R112, 0x748f82ee, R95 ;  /* 0x748f82ee705f7810 */ /* 0x000fe40007ffe05f */
[----:B------:R-:W-:-:S02]  /*50e0*/  SHF.R.W.U32 R109, R100, 0x2, R100 ;  /* 0x00000002646d7819 */ /* 0x000fc40000001e64 */
[C-C-:B------:R-:W-:Y:S02]  /*50f0*/  SHF.R.W.U32 R110, R100.reuse, 0xd, R100.reuse ;  /* 0x0000000d646e7819 */ /* 0x140fe40000001e64 */
[----:B------:R-:W-:Y:S02]  /*5100*/  SHF.R.W.U32 R111, R100, 0x16, R100 ;  /* 0x00000016646f7819 */ /* 0x000fe40000001e64 */
[C-C-:B------:R-:W-:Y:S02]  /*5110*/  SHF.R.W.U32 R101, R22.reuse, 0x7, R22.reuse ;  /* 0x0000000716657819 */ /* 0x140fe40000001e16 */
[--C-:B------:R-:W-:Y:S02]  /*5120*/  SHF.R.W.U32 R108, R22, 0x12, R22.reuse ;  /* 0x00000012166c7819 */ /* 0x100fe40000001e16 */
[----:B------:R-:W-:Y:S02]  /*5130*/  SHF.R.U32.HI R105, RZ, 0x3, R22 ;  /* 0x00000003ff697819 */ /* 0x000fe40000011616 */
[----:B------:R-:W-:Y:S01]  /*5140*/  IADD3 R92, PT, PT, R25, R89, R92 ;  /* 0x00000059195c7210 */ /* 0x000fe20007ffe05c */
[----:B------:R-:W-:Y:S01]  /*5150*/  IMAD.IADD R25, R100, 0x1, R95 ;  /* 0x0000000164197824 */ /* 0x000fe200078e025f */
[----:B------:R-:W-:-:S02]  /*5160*/  LOP3.LUT R89, R111, R110, R109, 0x96, !PT ;  /* 0x0000006e6f597212 */ /* 0x000fc400078e966d */
[----:B------:R-:W-:Y:S02]  /*5170*/  LOP3.LUT R106, R106, R107, R100, 0xe8, !PT ;  /* 0x0000006b6a6a7212 */ /* 0x000fe400078ee864 */
[----:B------:R-:W-:Y:S02]  /*5180*/  LOP3.LUT R101, R108, R105, R101, 0x96, !PT ;  /* 0x000000696c657212 */ /* 0x000fe400078e9665 */
[----:B------:R-:W-:Y:S02]  /*5190*/  IADD3 R89, PT, PT, R106, R98, R89 ;  /* 0x000000626a597210 */ /* 0x000fe40007ffe059 */
[--C-:B------:R-:W-:Y:S01]  /*51a0*/  SHF.R.W.U32 R106, R25, 0x6, R25.reuse ;  /* 0x00000006196a7819 */ /* 0x100fe20000001e19 */
[----:B------:R-:W-:Y:S01]  /*51b0*/  IMAD.IADD R101, R101, 0x1, R92 ;  /* 0x0000000165657824 */ /* 0x000fe200078e025c */
[C-C-:B------:R-:W-:Y:S02]  /*51c0*/  SHF.R.W.U32 R109, R25.reuse, 0xb, R25.reuse ;  /* 0x0000000b196d7819 */ /* 0x140fe40000001e19 */
        /* <DEDUP_REMOVED lines=8> */
[C-C-:B------:R-:W-:Y:S02]  /*5250*/  SHF.R.W.U32 R92, R23.reuse, 0x11, R23.reuse ;  /* 0x00000011175c7819 */ /* 0x140fe40000001e17 */
[--C-:B------:R-:W-:Y:S02]  /*5260*/  SHF.R.W.U32 R105, R23, 0x13, R23.reuse ;  /* 0x0000001317697819 */ /* 0x100fe40000001e17 */
[----:B------:R-:W-:Y:S02]  /*5270*/  SHF.R.U32.HI R98, RZ, 0xa, R23 ;  /* 0x0000000aff627819 */ /* 0x000fe40000011617 */
[----:B------:R-:W-:Y:S02]  /*5280*/  IADD3 R104, PT, PT, R111, 0x78a5636f, R104 ;  /* 0x78a5636f6f687810 */ /* 0x000fe40007ffe068 */
[----:B------:R-:W-:-:S02]  /*5290*/  LOP3.LUT R98, R105, R98, R92, 0x96, !PT ;  /* 0x0000006269627212 */ /* 0x000fc400078e965c */
[----:B------:R-:W-:Y:S02]  /*52a0*/  LOP3.LUT R110, R107, R100, R89, 0xe8, !PT ;  /* 0x000000646b6e7212 */ /* 0x000fe400078ee859 */
[C-C-:B------:R-:W-:Y:S02]  /*52b0*/  SHF.R.W.U32 R106, R97.reuse, 0x7, R97.reuse ;  /* 0x00000007616a7819 */ /* 0x140fe40000001e61 */
[--C-:B------:R-:W-:Y:S02]  /*52c0*/  SHF.R.W.U32 R109, R97, 0x12, R97.reuse ;  /* 0x00000012616d7819 */ /* 0x100fe40000001e61 */
[----:B------:R-:W-:Y:S02]  /*52d0*/  SHF.R.U32.HI R107, RZ, 0x3, R97 ;  /* 0x00000003ff6b7819 */ /* 0x000fe40000011661 */
[----:B------:R-:W-:Y:S01]  /*52e0*/  IADD3 R91, PT, PT, R22, R98, R91 ;  /* 0x00000062165b7210 */ /* 0x000fe20007ffe05b */
[----:B------:R-:W-:Y:S01]  /*52f0*/  IMAD.IADD R22, R89, 0x1, R104 ;  /* 0x0000000159167824 */ /* 0x000fe200078e0268 */
[----:B------:R-:W-:-:S02]  /*5300*/  IADD3 R92, PT, PT, R110, R103, R108 ;  /* 0x000000676e5c7210 */ /* 0x000fc40007ffe06c */
[----:B------:R-:W-:Y:S02]  /*5310*/  LOP3.LUT R106, R109, R107, R106, 0x96, !PT ;  /* 0x0000006b6d6a7212 */ /* 0x000fe400078e966a */
        /* <DEDUP_REMOVED lines=10> */
[C-C-:B------:R-:W-:Y:S02]  /*53c0*/  SHF.R.W.U32 R91, R101.reuse, 0x11, R101.reuse ;  /* 0x00000011655b7819 */ /* 0x140fe40000001e65 */
[----:B------:R-:W-:-:S02]  /*53d0*/  SHF.R.W.U32 R106, R101, 0x13, R101 ;  /* 0x00000013656a7819 */ /* 0x000fc40000001e65 */
[----:B------:R-:W-:Y:S02]  /*53e0*/  SHF.R.U32.HI R101, RZ, 0xa, R101 ;  /* 0x0000000aff657819 */ /* 0x000fe40000011665 */
[----:B------:R-:W-:Y:S02]  /*53f0*/  LOP3.LUT R100, R100, R89, R92, 0xe8, !PT ;  /* 0x0000005964647212 */ /* 0x000fe400078ee85c */
[----:B------:R-:W-:Y:S02]  /*5400*/  IADD3 R108, PT, PT, R105, R98, R107 ;  /* 0x00000062696c7210 */ /* 0x000fe40007ffe06b */
[----:B------:R-:W-:Y:S02]  /*5410*/  LOP3.LUT R101, R106, R101, R91, 0x96, !PT ;  /* 0x000000656a657212 */ /* 0x000fe400078e965b */
[----:B------:R-:W-:Y:S02]  /*5420*/  IADD3 R91, PT, PT, R100, R102, R103 ;  /* 0x00000066645b7210 */ /* 0x000fe40007ffe067 */
[----:B------:R-:W-:-:S02]  /*5430*/  IADD3 R99, PT, PT, R108, -0x7b3787ec, R99 ;  /* 0x84c878146c637810 */ /* 0x000fc40007ffe063 */
[----:B------:R-:W-:Y:S02]  /*5440*/  IADD3 R101, PT, PT, R97, R101, R94 ;  /* 0x0000006561657210 */ /* 0x000fe40007ffe05e */
[----:B------:R-:W-:Y:S01]  /*5450*/  LOP3.LUT R97, R89, R92, R91, 0xe8, !PT ;  /* 0x0000005c59617212 */ /* 0x000fe200078ee85b */
[----:B------:R-:W-:Y:S01]  /*5460*/  IMAD.IADD R89, R92, 0x1, R99 ;  /* 0x000000015c597824 */ /* 0x000fe200078e0263 */
[C-C-:B------:R-:W-:Y:S02]  /*5470*/  SHF.R.W.U32 R100, R24.reuse, 0x7, R24.reuse ;  /* 0x0000000718647819 */ /* 0x140fe40000001e18 */
[--C-:B------:R-:W-:Y:S02]  /*5480*/  SHF.R.W.U32 R103, R24, 0x12, R24.reuse ;  /* 0x0000001218677819 */ /* 0x100fe40000001e18 */
[----:B------:R-:W-:Y:S02]  /*5490*/  SHF.R.U32.HI R102, RZ, 0x3, R24 ;  /* 0x00000003ff667819 */ /* 0x000fe40000011618 */
[----:B------:R-:W-:-:S02]  /*54a0*/  SHF.R.W.U32 R105, R91, 0x2, R91 ;  /* 0x000000025b697819 */ /* 0x000fc40000001e5b */
[C-C-:B------:R-:W-:Y:S02]  /*54b0*/  SHF.R.W.U32 R106, R91.reuse, 0xd, R91.reuse ;  /* 0x0000000d5b6a7819 */ /* 0x140fe40000001e5b */
[----:B------:R-:W-:Y:S02]  /*54c0*/  SHF.R.W.U32 R107, R91, 0x16, R91 ;  /* 0x000000165b6b7819 */ /* 0x000fe40000001e5b */
[----:B------:R-:W-:Y:S02]  /*54d0*/  LOP3.LUT R100, R103, R102, R100, 0x96, !PT ;  /* 0x0000006667647212 */ /* 0x000fe400078e9664 */
[----:B------:R-:W-:Y:S02]  /*54e0*/  LOP3.LUT R106, R107, R106, R105, 0x96, !PT ;  /* 0x0000006a6b6a7212 */ /* 0x000fe400078e9669 */
[C---:B------:R-:W-:Y:S01]  /*54f0*/  SHF.R.W.U32 R102, R89.reuse, 0x6, R89 ;  /* 0x0000000659667819 */ /* 0x040fe20000001e59 */
[----:B------:R-:W-:Y:S01]  /*5500*/  IMAD.IADD R94, R100, 0x1, R101 ;  /* 0x00000001645e7824 */ /* 0x000fe200078e0265 */
[----:B------:R-:W-:-:S02]  /*5510*/  SHF.R.W.U32 R103, R89, 0xb, R89 ;  /* 0x0000000b59677819 */ /* 0x000fc40000001e59 */
[----:B------:R-:W-:Y:S02]  /*5520*/  SHF.R.W.U32 R105, R89, 0x19, R89 ;  /* 0x0000001959697819 */ /* 0x000fe40000001e59 */
[----:B------:R-:W-:Y:S02]  /*5530*/  IADD3 R95, PT, PT, R97, R95, R106 ;  /* 0x0000005f615f7210 */ /* 0x000fe40007ffe06a */
[----:B------:R-:W-:Y:S02]  /*5540*/  LOP3.LUT R103, R105, R103, R102, 0x96, !PT ;  /* 0x0000006769677212 */ /* 0x000fe400078e9666 */
[----:B------:R-:W-:Y:S02]  /*5550*/  LOP3.LUT R102, R22, R89, R25, 0xe2, !PT ;  /* 0x0000005916667212 */ /* 0x000fe400078ee219 */
[C-C-:B------:R-:W-:Y:S02]  /*5560*/  SHF.R.W.U32 R97, R95.reuse, 0x2, R95.reuse ;  /* 0x000000025f617819 */ /* 0x140fe40000001e5f */
[----:B------:R-:W-:-:S02]  /*5570*/  SHF.R.W.U32 R100, R95, 0xd, R95 ;  /* 0x0000000d5f647819 */ /* 0x000fc40000001e5f */
[----:B------:R-:W-:Y:S02]  /*5580*/  SHF.R.W.U32 R101, R95, 0x16, R95 ;  /* 0x000000165f657819 */ /* 0x000fe40000001e5f */
[----:B------:R-:W-:Y:S02]  /*5590*/  IADD3 R107, PT, PT, R102, R94, R103 ;  /* 0x0000005e666b7210 */ /* 0x000fe40007ffe067 */
[----:B------:R-:W-:Y:S02]  /*55a0*/  LOP3.LUT R105, R101, R100, R97, 0x96, !PT ;  /* 0x0000006465697212 */ /* 0x000fe400078e9661 */
[C-C-:B------:R-:W-:Y:S02]  /*55b0*/  SHF.R.W.U32 R97, R98.reuse, 0x11, R98.reuse ;  /* 0x0000001162617819 */ /* 0x140fe40000001e62 */
[----:B------:R-:W-:Y:S02]  /*55c0*/  SHF.R.W.U32 R100, R98, 0x13, R98 ;  /* 0x0000001362647819 */ /* 0x000fe40000001e62 */
[----:B------:R-:W-:-:S02]  /*55d0*/  LOP3.LUT R106, R92, R91, R95, 0xe8, !PT ;  /* 0x0000005b5c6a7212 */ /* 0x000fc400078ee85f */
[----:B------:R-:W-:Y:S02]  /*55e0*/  SHF.R.U32.HI R98, RZ, 0xa, R98 ;  /* 0x0000000aff627819 */ /* 0x000fe40000011662 */
[----:B------:R-:W-:Y:S02]  /*55f0*/  IADD3 R92, PT, PT, R107, -0x7338fdf8, R20 ;  /* 0x8cc702086b5c7810 */ /* 0x000fe40007ffe014 */
[C-C-:B------:R-:W-:Y:S02]  /*5600*/  SHF.R.W.U32 R101, R26.reuse, 0x7, R26.reuse ;  /* 0x000000071a657819 */ /* 0x140fe40000001e1a */
[----:B------:R-:W-:Y:S01]  /*5610*/  SHF.R.W.U32 R102, R26, 0x12, R26 ;  /* 0x000000121a667819 */ /* 0x000fe20000001e1a */
[----:B------:R-:W-:Y:S01]  /*5620*/  IMAD.IADD R20, R91, 0x1, R92 ;  /* 0x000000015b147824 */ /* 0x000fe200078e025c */
[----:B------:R-:W-:Y:S02]  /*5630*/  SHF.R.U32.HI R103, RZ, 0x3, R26 ;  /* 0x00000003ff677819 */ /* 0x000fe4000001161a */
[----:B------:R-:W-:-:S02]  /*5640*/  LOP3.LUT R97, R100, R98, R97, 0x96, !PT ;  /* 0x0000006264617212 */ /* 0x000fc400078e9661 */
[----:B------:R-:W-:Y:S02]  /*5650*/  IADD3 R104, PT, PT, R106, R104, R105 ;  /* 0x000000686a687210 */ /* 0x000fe40007ffe069 */
[----:B------:R-:W-:Y:S02]  /*5660*/  LOP3.LUT R101, R102, R103, R101, 0x96, !PT ;  /* 0x0000006766657212 */ /* 0x000fe400078e9665 */
[----:B------:R-:W-:Y:S02]  /*5670*/  IADD3 R24, PT, PT, R24, R97, R93 ;  /* 0x0000006118187210 */ /* 0x000fe40007ffe05d */
[C-C-:B------:R-:W-:Y:S02]  /*5680*/  SHF.R.W.U32 R93, R104.reuse, 0x2, R104.reuse ;  /* 0x00000002685d7819 */ /* 0x140fe40000001e68 */
[C---:B------:R-:W-:Y:S01]  /*5690*/  SHF.R.W.U32 R98, R104.reuse, 0xd, R104 ;  /* 0x0000000d68627819 */ /* 0x040fe20000001e68 */
        /* <DEDUP_REMOVED lines=8> */
[C-C-:B------:R-:W-:Y:S02]  /*5720*/  SHF.R.W.U32 R93, R94.reuse, 0x11, R94.reuse ;  /* 0x000000115e5d7819 */ /* 0x140fe40000001e5e */
[--C-:B------:R-:W-:Y:S02]  /*5730*/  SHF.R.W.U32 R98, R94, 0x13, R94.reuse ;  /* 0x000000135e627819 */ /* 0x100fe40000001e5e */
[----:B------:R-:W-:Y:S02]  /*5740*/  SHF.R.U32.HI R94, RZ, 0xa, R94 ;  /* 0x0000000aff5e7819 */ /* 0x000fe4000001165e */
[----:B------:R-:W-:Y:S02]  /*5750*/  LOP3.LUT R91, R91, R95, R104, 0xe8, !PT ;  /* 0x0000005f5b5b7212 */ /* 0x000fe400078ee868 */
[----:B------:R-:W-:Y:S02]  /*5760*/  IADD3 R102, PT, PT, R97, R24, R103 ;  /* 0x0000001861667210 */ /* 0x000fe40007ffe067 */
[----:B------:R-:W-:-:S02]  /*5770*/  LOP3.LUT R93, R98, R94, R93, 0x96, !PT ;  /* 0x0000005e625d7212 */ /* 0x000fc400078e965d */
[----:B------:R-:W-:Y:S02]  /*5780*/  IADD3 R99, PT, PT, R91, R99, R100 ;  /* 0x000000635b637210 */ /* 0x000fe40007ffe064 */
[----:B------:R-:W-:Y:S02]  /*5790*/  IADD3 R94, PT, PT, R102, -0x6f410006, R25 ;  /* 0x90befffa665e7810 */ /* 0x000fe40007ffe019 */
[C-C-:B------:R-:W-:Y:S02]  /*57a0*/  SHF.R.W.U32 R25, R27.reuse, 0x7, R27.reuse ;  /* 0x000000071b197819 */ /* 0x140fe40000001e1b */
[--C-:B------:R-:W-:Y:S02]  /*57b0*/  SHF.R.W.U32 R98, R27, 0x12, R27.reuse ;  /* 0x000000121b627819 */ /* 0x100fe40000001e1b */
[----:B------:R-:W-:Y:S02]  /*57c0*/  SHF.R.U32.HI R91, RZ, 0x3, R27 ;  /* 0x00000003ff5b7819 */ /* 0x000fe4000001161b */
[----:B------:R-:W-:-:S02]  /*57d0*/  SHF.R.W.U32 R97, R99, 0x2, R99 ;  /* 0x0000000263617819 */ /* 0x000fc40000001e63 */
[----:B------:R-:W-:Y:S01]  /*57e0*/  LOP3.LUT R91, R98, R91, R25, 0x96, !PT ;  /* 0x0000005b625b7212 */ /* 0x000fe200078e9619 */
[----:B------:R-:W-:Y:S01]  /*57f0*/  IMAD.IADD R25, R95, 0x1, R94 ;  /* 0x000000015f197824 */ /* 0x000fe200078e025e */
[C-C-:B------:R-:W-:Y:S02]  /*5800*/  SHF.R.W.U32 R100, R99.reuse, 0xd, R99.reuse ;  /* 0x0000000d63647819 */ /* 0x140fe40000001e63 */
[----:B------:R-:W-:Y:S02]  /*5810*/  SHF.R.W.U32 R101, R99, 0x16, R99 ;  /* 0x0000001663657819 */ /* 0x000fe40000001e63 */
[----:B------:R-:W-:Y:S02]  /*5820*/  IADD3 R26, PT, PT, R26, R93, R21 ;  /* 0x0000005d1a1a7210 */ /* 0x000fe40007ffe015 */
[----:B------:R-:W-:Y:S02]  /*5830*/  LOP3.LUT R97, R101, R100, R97, 0x96, !PT ;  /* 0x0000006465617212 */ /* 0x000fe400078e9661 */
[--C-:B------:R-:W-:Y:S01]  /*5840*/  SHF.R.W.U32 R93, R25, 0x6, R25.reuse ;  /* 0x00000006195d7819 */ /* 0x100fe20000001e19 */
[----:B------:R-:W-:Y:S01]  /*5850*/  IMAD.IADD R21, R91, 0x1, R26 ;  /* 0x000000015b157824 */ /* 0x000fe200078e021a */
[----:B------:R-:W-:-:S02]  /*5860*/  SHF.R.W.U32 R98, R25, 0xb, R25 ;  /* 0x0000000b19627819 */ /* 0x000fc40000001e19 */
[----:B------:R-:W-:Y:S02]  /*5870*/  SHF.R.W.U32 R100, R25, 0x19, R25 ;  /* 0x0000001919647819 */ /* 0x000fe40000001e19 */
[----:B------:R-:W-:Y:S02]  /*5880*/  LOP3.LUT R95, R95, R104, R99, 0xe8, !PT ;  /* 0x000000685f5f7212 */ /* 0x000fe400078ee863 */
[----:B------:R-:W-:Y:S02]  /*5890*/  LOP3.LUT R100, R100, R98, R93, 0x96, !PT ;  /* 0x0000006264647212 */ /* 0x000fe400078e965d */
[----:B------:R-:W-:Y:S02]  /*58a0*/  LOP3.LUT R26, R20, R25, R89, 0xe2, !PT ;  /* 0x00000019141a7212 */ /* 0x000fe400078ee259 */
[----:B------:R-:W-:Y:S02]  /*58b0*/  IADD3 R92, PT, PT, R95, R92, R97 ;  /* 0x0000005c5f5c7210 */ /* 0x000fe40007ffe061 */
[----:B------:R-:W-:-:S02]  /*58c0*/  IADD3 R95, PT, PT, R26, R21, R100 ;  /* 0x000000151a5f7210 */ /* 0x000fc40007ffe064 */
[C-C-:B------:R-:W-:Y:S02]  /*58d0*/  SHF.R.W.U32 R91, R92.reuse, 0x2, R92.reuse ;  /* 0x000000025c5b7819 */ /* 0x140fe40000001e5c */
[C-C-:B------:R-:W-:Y:S02]  /*58e0*/  SHF.R.W.U32 R98, R92.reuse, 0xd, R92.reuse ;  /* 0x0000000d5c627819 */ /* 0x140fe40000001e5c */
[----:B------:R-:W-:Y:S02]  /*58f0*/  SHF.R.W.U32 R93, R92, 0x16, R92 ;  /* 0x000000165c5d7819 */ /* 0x000fe40000001e5c */
[----:B------:R-:W-:Y:S02]  /*5900*/  IADD3 R101, PT, PT, R95, -0x5baf9315, R22 ;  /* 0xa4506ceb5f657810 */ /* 0x000fe40007ffe016 */
[----:B------:R-:W-:Y:S02]  /*5910*/  LOP3.LUT R91, R93, R98, R91, 0x96, !PT ;  /* 0x000000625d5b7212 */ /* 0x000fe400078e965b */
[C---:B------:R-:W-:Y:S01]  /*5920*/  LOP3.LUT R98, R104.reuse, R99, R92, 0xe8, !PT ;  /* 0x0000006368627212 */ /* 0x040fe200078ee85c */
[----:B------:R-:W-:Y:S01]  /*5930*/  IMAD.IADD R104, R104, 0x1, R101 ;  /* 0x0000000168687824 */ /* 0x000fe200078e0265 */
        /* <DEDUP_REMOVED lines=9> */
[C-C-:B------:R-:W-:Y:S02]  /*59d0*/  SHF.R.W.U32 R95, R104.reuse, 0x6, R104.reuse ;  /* 0x00000006685f7819 */ /* 0x140fe40000001e68 */
[C-C-:B------:R-:W-:Y:S02]  /*59e0*/  SHF.R.W.U32 R98, R104.reuse, 0xb, R104.reuse ;  /* 0x0000000b68627819 */ /* 0x140fe40000001e68 */
[----:B------:R-:W-:Y:S02]  /*59f0*/  SHF.R.W.U32 R97, R104, 0x19, R104 ;  /* 0x0000001968617819 */ /* 0x000fe40000001e68 */
[----:B------:R-:W-:-:S02]  /*5a00*/  IADD3 R27, PT, PT, R27, R22, R96 ;  /* 0x000000161b1b7210 */ /* 0x000fc40007ffe060 */
[----:B------:R-:W-:Y:S02]  /*5a10*/  LOP3.LUT R95, R97, R98, R95, 0x96, !PT ;  /* 0x00000062615f7212 */ /* 0x000fe400078e965f */
[C-C-:B------:R-:W-:Y:S02]  /*5a20*/  SHF.R.W.U32 R24, R91.reuse, 0x2, R91.reuse ;  /* 0x000000025b187819 */ /* 0x140fe40000001e5b */
[C-C-:B------:R-:W-:Y:S02]  /*5a30*/  SHF.R.W.U32 R93, R91.reuse, 0xd, R91.reuse ;  /* 0x0000000d5b5d7819 */ /* 0x140fe40000001e5b */
[----:B------:R-:W-:Y:S02]  /*5a40*/  SHF.R.W.U32 R94, R91, 0x16, R91 ;  /* 0x000000165b5e7819 */ /* 0x000fe40000001e5b */
[----:B------:R-:W-:Y:S02]  /*5a50*/  IADD3 R27, PT, PT, R95, R27, R26 ;  /* 0x0000001b5f1b7210 */ /* 0x000fe40007ffe01a */
[----:B------:R-:W-:-:S02]  /*5a60*/  LOP3.LUT R26, R25, R104, R20, 0xe2, !PT ;  /* 0x00000068191a7212 */ /* 0x000fc400078ee214 */
[----:B------:R-:W-:Y:S02]  /*5a70*/  LOP3.LUT R22, R94, R93, R24, 0x96, !PT ;  /* 0x0000005d5e167212 */ /* 0x000fe400078e9618 */
[----:B------:R-:W-:Y:S02]  /*5a80*/  IADD3 R94, PT, PT, R89, R27, R26 ;  /* 0x0000001b595e7210 */ /* 0x000fe40007ffe01a */
[----:B------:R-:W-:Y:S02]  /*5a90*/  LOP3.LUT R93, R99, R92, R91, 0xe8, !PT ;  /* 0x0000005c635d7212 */ /* 0x000fe400078ee85b */
[--C-:B------:R-:W-:Y:S01]  /*5aa0*/  SHF.R.W.U32 R24, R21, 0x11, R21.reuse ;  /* 0x0000001115187819 */ /* 0x100fe20000001e15 */
[----:B------:R-:W-:Y:S01]  /*5ab0*/  VIADD R94, R94, 0xbef9a3f7 ;  /* 0xbef9a3f75e5e7836 */ /* 0x000fe20000000000 */
[----:B------:R-:W-:Y:S02]  /*5ac0*/  IADD3 R22, PT, PT, R93, R101, R22 ;  /* 0x000000655d167210 */ /* 0x000fe40007ffe016 */
[--C-:B------:R-:W-:Y:S01]  /*5ad0*/  SHF.R.W.U32 R27, R21, 0x13, R21.reuse ;  /* 0x00000013151b7819 */ /* 0x100fe20000001e15 */
[----:B------:R-:W-:Y:S01]  /*5ae0*/  IMAD.IADD R99, R99, 0x1, R94 ;  /* 0x0000000163637824 */ /* 0x000fe200078e025e */
[----:B------:R-:W-:-:S02]  /*5af0*/  SHF.R.U32.HI R21, RZ, 0xa, R21 ;  /* 0x0000000aff157819 */ /* 0x000fc40000011615 */
[C-C-:B------:R-:W-:Y:S02]  /*5b00*/  SHF.R.W.U32 R26, R22.reuse, 0x2, R22.reuse ;  /* 0x00000002161a7819 */ /* 0x140fe40000001e16 */
[C-C-:B------:R-:W-:Y:S02]  /*5b10*/  SHF.R.W.U32 R89, R22.reuse, 0xd, R22.reuse ;  /* 0x0000000d16597819 */ /* 0x140fe40000001e16 */
[----:B------:R-:W-:Y:S02]  /*5b20*/  SHF.R.W.U32 R93, R22, 0x16, R22 ;  /* 0x00000016165d7819 */ /* 0x000fe40000001e16 */
[----:B------:R-:W-:Y:S02]  /*5b30*/  LOP3.LUT R21, R27, R21, R24, 0x96, !PT ;  /* 0x000000151b157212 */ /* 0x000fe400078e9618 */
[----:B------:R-:W-:Y:S02]  /*5b40*/  LOP3.LUT R26, R93, R89, R26, 0x96, !PT ;  /* 0x000000595d1a7212 */ /* 0x000fe400078e961a */
[----:B------:R-:W-:-:S02]  /*5b50*/  SHF.R.W.U32 R24, R90, 0x7, R90 ;  /* 0x000000075a187819 */ /* 0x000fc40000001e5a */
[--C-:B------:R-:W-:Y:S02]  /*5b60*/  SHF.R.W.U32 R27, R90, 0x12, R90.reuse ;  /* 0x000000125a1b7819 */ /* 0x100fe40000001e5a */
[----:B------:R-:W-:Y:S02]  /*5b70*/  SHF.R.U32.HI R90, RZ, 0x3, R90 ;  /* 0x00000003ff5a7819 */ /* 0x000fe4000001165a */
[C-C-:B------:R-:W-:Y:S02]  /*5b80*/  SHF.R.W.U32 R93, R99.reuse, 0x6, R99.reuse ;  /* 0x00000006635d7819 */ /* 0x140fe40000001e63 */
[C-C-:B------:R-:W-:Y:S02]  /*5b90*/  SHF.R.W.U32 R96, R99.reuse, 0xb, R99.reuse ;  /* 0x0000000b63607819 */ /* 0x140fe40000001e63 */
[----:B------:R-:W-:Y:S02]  /*5ba0*/  SHF.R.W.U32 R95, R99, 0x19, R99 ;  /* 0x00000019635f7819 */ /* 0x000fe40000001e63 */
[----:B------:R-:W-:-:S02]  /*5bb0*/  LOP3.LUT R24, R27, R90, R24, 0x96, !PT ;  /* 0x0000005a1b187212 */ /* 0x000fc400078e9618 */
[----:B------:R-:W-:Y:S02]  /*5bc0*/  IADD3 R21, PT, PT, R88, R21, R23 ;  /* 0x0000001558157210 */ /* 0x000fe40007ffe017 */
[----:B------:R-:W-:Y:S02]  /*5bd0*/  LOP3.LUT R93, R95, R96, R93, 0x96, !PT ;  /* 0x000000605f5d7212 */ /* 0x000fe400078e965d */
[----:B------:R-:W-:Y:S02]  /*5be0*/  LOP3.LUT R89, R92, R91, R22, 0xe8, !PT ;  /* 0x0000005b5c597212 */ /* 0x000fe400078ee816 */
[C---:B------:R-:W-:Y:S01]  /*5bf0*/  LOP3.LUT R23, R104.reuse, R99, R25, 0xe2, !PT ;  /* 0x0000006368177212 */ /* 0x040fe200078ee219 */
[----:B------:R-:W-:Y:S01]  /*5c00*/  VIADD R25, R25, 0x5be0cd19 ;  /* 0x5be0cd1919197836 */ /* 0x000fe20000000000 */
[----:B------:R-:W-:Y:S01]  /*5c10*/  IADD3 R93, PT, PT, R93, R21, R24 ;  /* 0x000000155d5d7210 */ /* 0x000fe20007ffe018 */
[----:B------:R-:W-:Y:S01]  /*5c20*/  VIADD R104, R104, 0x1f83d9ab ;  /* 0x1f83d9ab68687836 */ /* 0x000fe20000000000 */
[----:B------:R-:W-:Y:S01]  /*5c30*/  IADD3 R26, PT, PT, R89, R94, R26 ;  /* 0x0000005e591a7210 */ /* 0x000fe20007ffe01a */
[----:B------:R-:W-:Y:S01]  /*5c40*/  VIADD R99, R99, 0x9b05688c ;  /* 0x9b05688c63637836 */ /* 0x000fe20000000000 */
[----:B------:R-:W-:Y:S01]  /*5c50*/  IADD3 R23, PT, PT, R20, R93, R23 ;  /* 0x0000005d14177210 */ /* 0x000fe20007ffe017 */
[----:B------:R-:W-:Y:S01]  /*5c60*/  IMAD.MOV.U32 R89, RZ, RZ, R51 ;  /* 0x000000ffff597224 */ /* 0x000fe200078e0033 */
[----:B------:R-:W-:-:S02]  /*5c70*/  SHF.R.W.U32 R21, R26, 0x2, R26 ;  /* 0x000000021a157819 */ /* 0x000fc40000001e1a */
[C-C-:B------:R-:W-:Y:S01]  /*5c80*/  SHF.R.W.U32 R24, R26.reuse, 0xd, R26.reuse ;  /* 0x0000000d1a187819 */ /* 0x140fe20000001e1a */
[----:B------:R-:W-:Y:S01]  /*5c90*/  VIADD R23, R23, 0xc67178f2 ;  /* 0xc67178f217177836 */ /* 0x000fe20000000000 */
[C-C-:B------:R-:W-:Y:S02]  /*5ca0*/  SHF.R.W.U32 R27, R26.reuse, 0x16, R26.reuse ;  /* 0x000000161a1b7819 */ /* 0x140fe40000001e1a */
[----:B------:R-:W-:Y:S02]  /*5cb0*/  LOP3.LUT R20, R91, R22, R26, 0xe8, !PT ;  /* 0x000000165b147212 */ /* 0x000fe400078ee81a */
[----:B------:R-:W-:Y:S01]  /*5cc0*/  LOP3.LUT R21, R27, R24, R21, 0x96, !PT ;  /* 0x000000181b157212 */ /* 0x000fe200078e9615 */
[----:B------:R-:W-:Y:S01]  /*5cd0*/  VIADD R27, R26, 0xbb67ae85 ;  /* 0xbb67ae851a1b7836 */ /* 0x000fe20000000000 */
[----:B------:R-:W-:Y:S02]  /*5ce0*/  IADD3 R88, PT, PT, R92, 0x510e527f, R23 ;  /* 0x510e527f5c587810 */ /* 0x000fe40007ffe017 */
[----:B------:R-:W-:Y:S01]  /*5cf0*/  IADD3 R21, PT, PT, R20, R23, R21 ;  /* 0x0000001714157210 */ /* 0x000fe20007ffe015 */
[----:B------:R-:W-:Y:S01]  /*5d00*/  VIADD R23, R91, 0xa54ff53a ;  /* 0xa54ff53a5b177836 */ /* 0x000fe20000000000 */
[----:B------:R-:W-:Y:S01]  /*5d10*/  PRMT R26, R99, 0x123, RZ ;  /* 0x00000123631a7816 */ /* 0x000fe200000000ff */
[----:B------:R-:W-:Y:S01]  /*5d20*/  IMAD.MOV.U32 R20, RZ, RZ, R87 ;  /* 0x000000ffff147224 */ /* 0x000fe200078e0057 */
[----:B------:R-:W-:Y:S01]  /*5d30*/  PRMT R27, R27, 0x123, RZ ;  /* 0x000001231b1b7816 */ /* 0x000fe200000000ff */
[----:B------:R-:W-:Y:S01]  /*5d40*/  VIADD R24, R21, 0x6a09e667 ;  /* 0x6a09e66715187836 */ /* 0x000fe20000000000 */
[----:B------:R-:W-:Y:S01]  /*5d50*/  PRMT R21, R25, 0x123, RZ ;  /* 0x0000012319157816 */ /* 0x000fe200000000ff */
[----:B------:R-:W-:Y:S01]  /*5d60*/  VIADD R25, R22, 0x3c6ef372 ;  /* 0x3c6ef37216197836 */ /* 0x000fe20000000000 */
[----:B------:R-:W-:Y:S01]  /*5d70*/  PRMT R23, R23, 0x123, RZ ;  /* 0x0000012317177816 */ /* 0x000fe200000000ff */
[----:B------:R-:W-:Y:S01]  /*5d80*/  IMAD.MOV.U32 R87, RZ, RZ, R51 ;  /* 0x000000ffff577224 */ /* 0x000fe200078e0033 */
[----:B------:R-:W-:-:S02]  /*5d90*/  PRMT R24, R24, 0x123, RZ ;  /* 0x0000012318187816 */ /* 0x000fc400000000ff */
[----:B------:R-:W-:Y:S02]  /*5da0*/  PRMT R22, R104, 0x123, RZ ;  /* 0x0000012368167816 */ /* 0x000fe400000000ff */
[----:B------:R-:W-:Y:S01]  /*5db0*/  ISETP.NE.AND P0, PT, R24, R51, PT ;  /* 0x000000331800720c */ /* 0x000fe20003f05270 */
[----:B------:R-:W-:Y:S01]  /*5dc0*/  IMAD.MOV.U32 R90, RZ, RZ, R24 ;  /* 0x000000ffff5a7224 */ /* 0x000fe200078e0018 */
[----:B------:R-:W-:Y:S02]  /*5dd0*/  PRMT R25, R25, 0x123, RZ ;  /* 0x0000012319197816 */ /* 0x000fe400000000ff */
[----:B------:R-:W-:-:S09]  /*5de0*/  PRMT R88, R88, 0x123, RZ ;  /* 0x0000012358587816 */ /* 0x000fd200000000ff */
[----:B------:R-:W-:Y:S05]  /*5df0*/  @P0 BRA `(.L_x_2) ;  /* 0x0000000400540947 */ /* 0x000fea0003800000 */
[----:B------:R-:W-:Y:S01]  /*5e00*/  IMAD.U32 R89, R53, 0x10000, RZ ;  /* 0x0001000035597824 */ /* 0x000fe200078e00ff */
[----:B------:R-:W-:Y:S02]  /*5e10*/  LOP3.LUT R87, R52, 0xffff, RZ, 0xc0, !PT ;  /* 0x0000ffff34577812 */ /* 0x000fe400078ec0ff */
[----:B------:R-:W-:Y:S02]  /*5e20*/  LOP3.LUT R92, R54, 0xff, RZ, 0xc0, !PT ;  /* 0x000000ff365c7812 */ /* 0x000fe400078ec0ff */
[----:B------:R-:W-:-:S05]  /*5e30*/  LOP3.LUT R90, R89, 0xff0000, RZ, 0xc0, !PT ;  /* 0x00ff0000595a7812 */ /* 0x000fca00078ec0ff */
[----:B------:R-:W-:Y:S01]  /*5e40*/  IMAD R87, R87, 0x1000000, R90 ;  /* 0x0100000057577824 */ /* 0x000fe200078e025a */
[----:B------:R-:W-:-:S03]  /*5e50*/  LOP3.LUT R90, R55, 0xff, RZ, 0xc0, !PT ;  /* 0x000000ff375a7812 */ /* 0x000fc600078ec0ff */
[----:B------:R-:W-:-:S04]  /*5e60*/  IMAD R87, R92, 0x100, R87 ;  /* 0x000001005c577824 */ /* 0x000fc800078e0257 */
[----:B------:R-:W-:Y:S02]  /*5e70*/  IMAD.IADD R89, R87, 0x1, R90 ;  /* 0x0000000157597824 */ /* 0x000fe400078e025a */
[----:B------:R-:W-:Y:S02]  /*5e80*/  IMAD.MOV.U32 R87, RZ, RZ, R20 ;  /* 0x000000ffff577224 */ /* 0x000fe400078e0014 */
[----:B------:R-:W-:Y:S01]  /*5e90*/  IMAD.MOV.U32 R90, RZ, RZ, R27 ;  /* 0x000000ffff5a7224 */ /* 0x000fe200078e001b */
[----:B------:R-:W-:-:S13]  /*5ea0*/  ISETP.NE.AND P0, PT, R27, R89, PT ;  /* 0x000000591b00720c */ /* 0x000fda0003f05270 */
        /* <DEDUP_REMOVED lines=69> */
[----:B------:R-:W-:-:S03]  /*6300*/  IMAD.MOV.U32 R87, RZ, RZ, R20 ;  /* 0x000000ffff577224 */ /* 0x000fc600078e0014 */
[----:B------:R-:W-:-:S13]  /*6310*/  ISETP.NE.AND P0, PT, R21, R89, PT ;  /* 0x000000591500720c */ /* 0x000fda0003f05270 */
[----:B------:R-:W-:Y:S05]  /*6320*/  @!P0 BREAK.RELIABLE B0 ;  /* 0x0000000000008942 */ /* 0x000fea0003800100 */
[----:B------:R-:W-:Y:S05]  /*6330*/  @!P0 BRA `(.L_x_3) ;  /* 0x0000000000948947 */ /* 0x000fea0003800000 */
[----:B------:R-:W-:-:S07]  /*6340*/  IMAD.MOV.U32 R90, RZ, RZ, R21 ;  /* 0x000000ffff5a7224 */ /* 0x000fce00078e0015 */
.L_x_2:
[----:B------:R-:W-:-:S13]  /*6350*/  ISETP.GE.U32.AND P0, PT, R90, R89, PT ;  /* 0x000000595a00720c */ /* 0x000fda0003f06070 */
[----:B------:R-:W-:Y:S05]  /*6360*/  @P0 BREAK.RELIABLE B0 ;  /* 0x0000000000000942 */ /* 0x000fea0003800100 */
[----:B------:R-:W-:Y:S05]  /*6370*/  @P0 BRA `(.L_x_3) ;  /* 0x0000000000840947 */ /* 0x000fea0003800000 */
[----:B------:R-:W-:Y:S05]  /*6380*/  BSYNC.RELIABLE B0 ;  /* 0x0000000000007941 */ /* 0x000fea0003800100 */
.L_x_1:
[--C-:B------:R-:W-:Y:S01]  /*6390*/  SHF.R.U32.HI R52, RZ, 0x18, R27.reuse ;  /* 0x00000018ff347819 */ /* 0x100fe2000001161b */
[--C-:B------:R-:W-:Y:S01]  /*63a0*/  IMAD.MOV.U32 R87, RZ, RZ, R24.reuse ;  /* 0x000000ffff577224 */ /* 0x100fe200078e0018 */
[----:B------:R-:W-:Y:S01]  /*63b0*/  SHF.R.U32.HI R54, RZ, 0x8, R27 ;  /* 0x00000008ff367819 */ /* 0x000fe2000001161b */
[----:B------:R-:W-:Y:S01]  /*63c0*/  IMAD.MOV.U32 R51, RZ, RZ, R24 ;  /* 0x000000ffff337224 */ /* 0x000fe200078e0018 */
[C---:B------:R-:W-:Y:S01]  /*63d0*/  PRMT R55, R27.reuse, 0x7610, R55 ;  /* 0x000076101b377816 */ /* 0x040fe20000000037 */
[----:B------:R-:W-:Y:S01]  /*63e0*/  IMAD.MOV.U32 R15, RZ, RZ, R2 ;  /* 0x000000ffff0f7224 */ /* 0x000fe200078e0002 */
[----:B------:R-:W-:Y:S01]  /*63f0*/  PRMT R53, R27, 0x7632, R53 ;  /* 0x000076321b357816 */ /* 0x000fe20000000035 */
[----:B------:R-:W-:Y:S01]  /*6400*/  IMAD.MOV.U32 R16, RZ, RZ, R3 ;  /* 0x000000ffff107224 */ /* 0x000fe200078e0003 */
[--C-:B------:R-:W-:Y:S02]  /*6410*/  SHF.R.U32.HI R56, RZ, 0x18, R25.reuse ;  /* 0x00000018ff387819 */ /* 0x100fe40000011619 */
[----:B------:R-:W-:-:S02]  /*6420*/  SHF.R.U32.HI R58, RZ, 0x8, R25 ;  /* 0x00000008ff3a7819 */ /* 0x000fc40000011619 */
[C---:B------:R-:W-:Y:S02]  /*6430*/  PRMT R59, R25.reuse, 0x7610, R59 ;  /* 0x00007610193b7816 */ /* 0x040fe4000000003b */
[----:B------:R-:W-:Y:S02]  /*6440*/  PRMT R57, R25, 0x7632, R57 ;  /* 0x0000763219397816 */ /* 0x000fe40000000039 */
[--C-:B------:R-:W-:Y:S02]  /*6450*/  SHF.R.U32.HI R60, RZ, 0x18, R23.reuse ;  /* 0x00000018ff3c7819 */ /* 0x100fe40000011617 */
[----:B------:R-:W-:Y:S02]  /*6460*/  SHF.R.U32.HI R62, RZ, 0x8, R23 ;  /* 0x00000008ff3e7819 */ /* 0x000fe40000011617 */
[C---:B------:R-:W-:Y:S02]  /*6470*/  PRMT R63, R23.reuse, 0x7610, R63 ;  /* 0x00007610173f7816 */ /* 0x040fe4000000003f */
[----:B------:R-:W-:-:S02]  /*6480*/  PRMT R61, R23, 0x7632, R61 ;  /* 0x00007632173d7816 */ /* 0x000fc4000000003d */
[--C-:B------:R-:W-:Y:S02]  /*6490*/  SHF.R.U32.HI R64, RZ, 0x18, R88.reuse ;  /* 0x00000018ff407819 */ /* 0x100fe40000011658 */
[----:B------:R-:W-:Y:S02]  /*64a0*/  SHF.R.U32.HI R66, RZ, 0x8, R88 ;  /* 0x00000008ff427819 */ /* 0x000fe40000011658 */
[C---:B------:R-:W-:Y:S02]  /*64b0*/  PRMT R67, R88.reuse, 0x7610, R67 ;  /* 0x0000761058437816 */ /* 0x040fe40000000043 */
[----:B------:R-:W-:Y:S02]  /*64c0*/  PRMT R65, R88, 0x7632, R65 ;  /* 0x0000763258417816 */ /* 0x000fe40000000041 */
        /* <DEDUP_REMOVED lines=11> */
[----:B------:R-:W-:-:S07]  /*6580*/  PRMT R77, R21, 0x7632, R77 ;  /* 0x00007632154d7816 */ /* 0x000fce000000004d */
.L_x_3:
[----:B------:R-:W-:Y:S05]  /*6590*/  BSYNC.RECONVERGENT B1 ;  /* 0x0000000000017941 */ /* 0x000fea0003800200 */
.L_x_0:
[----:B------:R-:W-:Y:S05]  /*65a0*/  WARPSYNC.ALL ;  /* 0x0000000000007948 */ /* 0x000fea0003800000 */
[----:B------:R-:W-:-:S05]  /*65b0*/  IADD3 R81, P0, PT, R81, 0x1, RZ ;  /* 0x0000000151517810 */ /* 0x000fca0007f1e0ff */
[----:B------:R-:W-:Y:S01]  /*65c0*/  IMAD.X R50, RZ, RZ, R50, P0 ;  /* 0x000000ffff327224 */ /* 0x000fe200000e0632 */
[----:B------:R-:W-:Y:S07]  /*65d0*/  BRA.U UP0, `(.L_x_4) ;  /* 0xffffffa900007547 */ /* 0x000fee000b83ffff */
[----:B------:R-:W0:Y:S01]  /*65e0*/  S2R R42, SR_LANEID ;  /* 0x00000000002a7919 */ /* 0x000e220000000000 */
[----:B------:R-:W-:Y:S01]  /*65f0*/  IMAD.U32 R57, R57, 0x10000, RZ ;  /* 0x0001000039397824 */ /* 0x000fe200078e00ff */
[----:B------:R-:W-:Y:S01]  /*6600*/  LOP3.LUT R56, R56, 0xffff, RZ, 0xc0, !PT ;  /* 0x0000ffff38387812 */ /* 0x000fe200078ec0ff */
        /* <DEDUP_REMOVED lines=8> */
[----:B------:R-:W-:Y:S01]  /*6690*/  IMAD R56, R56, 0x1000000, R57 ;  /* 0x0100000038387824 */ /* 0x000fe200078e0239 */
[----:B------:R-:W-:Y:S01]  /*66a0*/  LOP3.LUT R60, R60, 0xffff, RZ, 0xc0, !PT ;  /* 0x0000ffff3c3c7812 */ /* 0x000fe200078ec0ff */
[----:B------:R-:W-:Y:S01]  /*66b0*/  IMAD.U32 R73, R73, 0x10000, RZ ;  /* 0x0001000049497824 */ /* 0x000fe200078e00ff */
[----:B------:R-:W-:Y:S01]  /*66c0*/  LOP3.LUT R61, R61, 0xff0000, RZ, 0xc0, !PT ;  /* 0x00ff00003d3d7812 */ /* 0x000fe200078ec0ff */
[----:B------:R-:W-:Y:S01]  /*66d0*/  IMAD.U32 R77, R77, 0x10000, RZ ;  /* 0x000100004d4d7824 */ /* 0x000fe200078e00ff */
[----:B------:R-:W-:Y:S01]  /*66e0*/  LOP3.LUT R3, R54, 0xff, RZ, 0xc0, !PT ;  /* 0x000000ff36037812 */ /* 0x000fe200078ec0ff */
[----:B------:R-:W-:Y:S01]  /*66f0*/  IMAD R2, R21, 0x100, R56 ;  /* 0x0000010015027824 */ /* 0x000fe200078e0238 */
        /* <DEDUP_REMOVED lines=9> */
[----:B------:R1:W2:Y:S01]  /*6790*/  SHFL.DOWN PT, R32, R87, 0x1, 0x1f ;  /* 0x08201f0057207f89 */ /* 0x0002a200000e0000 */
[----:B------:R-:W-:Y:S01]  /*67a0*/  LOP3.LUT R72, R72, 0xffff, RZ, 0xc0, !PT ;  /* 0x0000ffff48487812 */ /* 0x000fe200078ec0ff */
[----:B------:R-:W-:Y:S01]  /*67b0*/  IMAD R64, R64, 0x1000000, R65 ;  /* 0x0100000040407824 */ /* 0x000fe200078e0241 */
[----:B------:R-:W-:Y:S01]  /*67c0*/  LOP3.LUT R76, R76, 0xffff, RZ, 0xc0, !PT ;  /* 0x0000ffff4c4c7812 */ /* 0x000fe200078ec0ff */
[----:B------:R-:W-:Y:S01]  /*67d0*/  IMAD R68, R68, 0x1000000, R69 ;  /* 0x0100000044447824 */ /* 0x000fe200078e0245 */
[----:B------:R-:W-:Y:S01]  /*67e0*/  LOP3.LUT R73, R73, 0xff0000, RZ, 0xc0, !PT ;  /* 0x00ff000049497812 */ /* 0x000fe200078ec0ff */
[----:B------:R-:W-:Y:S01]  /*67f0*/  BSSY.RECONVERGENT B1, `(.L_x_5) ;  /* 0x0000057000017945 */ /* 0x000fe20003800200 */
[----:B------:R-:W-:-:S02]  /*6800*/  LOP3.LUT R77, R77, 0xff0000, RZ, 0xc0, !PT ;  /* 0x00ff00004d4d7812 */ /* 0x000fc400078ec0ff */
[----:B------:R-:W-:Y:S01]  /*6810*/  LOP3.LUT R0, R55, 0xff, RZ, 0xc0, !PT ;  /* 0x000000ff37007812 */ /* 0x000fe200078ec0ff */
[----:B------:R-:W-:Y:S01]  /*6820*/  IMAD R72, R72, 0x1000000, R73 ;  /* 0x0100000048487824 */ /* 0x000fe200078e0249 */
[----:B------:R-:W-:Y:S01]  /*6830*/  LOP3.LUT R20, R63, 0xff, RZ, 0xc0, !PT ;  /* 0x000000ff3f147812 */ /* 0x000fe200078ec0ff */
[----:B------:R-:W-:Y:S01]  /*6840*/  IMAD R76, R76, 0x1000000, R77 ;  /* 0x010000004c4c7824 */ /* 0x000fe200078e024d */
[----:B------:R-:W-:Y:S01]  /*6850*/  LOP3.LUT R23, R66, 0xff, RZ, 0xc0, !PT ;  /* 0x000000ff42177812 */ /* 0x000fe200078ec0ff */
[----:B------:R-:W-:Y:S01]  /*6860*/  IMAD.IADD R3, R3, 0x1, R0 ;  /* 0x0000000103037824 */ /* 0x000fe200078e0200 */
[----:B------:R-:W-:Y:S01]  /*6870*/  LOP3.LUT R25, R70, 0xff, RZ, 0xc0, !PT ;  /* 0x000000ff46197812 */ /* 0x000fe200078ec0ff */
[----:B------:R-:W-:Y:S01]  /*6880*/  IMAD.IADD R0, R21, 0x1, R20 ;  /* 0x0000000115007824 */ /* 0x000fe200078e0214 */
[----:B------:R-:W-:Y:S01]  /*6890*/  LOP3.LUT R27, R74, 0xff, RZ, 0xc0, !PT ;  /* 0x000000ff4a1b7812 */ /* 0x000fe200078ec0ff */
[----:B------:R-:W-:Y:S01]  /*68a0*/  IMAD R23, R23, 0x100, R64 ;  /* 0x0000010017177824 */ /* 0x000fe200078e0240 */
[----:B------:R-:W-:Y:S01]  /*68b0*/  LOP3.LUT R29, R78, 0xff, RZ, 0xc0, !PT ;  /* 0x000000ff4e1d7812 */ /* 0x000fe200078ec0ff */
[----:B------:R-:W-:Y:S01]  /*68c0*/  IMAD R25, R25, 0x100, R68 ;  /* 0x0000010019197824 */ /* 0x000fe200078e0244 */
[----:B0-----:R-:W-:Y:S01]  /*68d0*/  ISETP.GT.AND P0, PT, R42, 0x1e, PT ;  /* 0x0000001e2a00780c */ /* 0x001fe20003f04270 */
[----:B------:R-:W-:Y:S01]  /*68e0*/  IMAD R27, R27, 0x100, R72 ;  /* 0x000001001b1b7824 */ /* 0x000fe200078e0248 */
[----:B------:R-:W-:Y:S01]  /*68f0*/  LOP3.LUT R59, R59, 0xff, RZ, 0xc0, !PT ;  /* 0x000000ff3b3b7812 */ /* 0x000fe200078ec0ff */
[----:B------:R-:W-:Y:S01]  /*6900*/  IMAD R31, R29, 0x100, R76 ;  /* 0x000001001d1f7824 */ /* 0x000fe200078e024c */
[----:B------:R-:W-:Y:S01]  /*6910*/  LOP3.LUT R28, R67, 0xff, RZ, 0xc0, !PT ;  /* 0x000000ff431c7812 */ /* 0x000fe200078ec0ff */
[----:B------:R1:W0:Y:S01]  /*6920*/  SHFL.DOWN PT, R34, R3, 0x1, 0x1f ;  /* 0x08201f0003227f89 */ /* 0x00022200000e0000 */
[----:B------:R-:W-:Y:S01]  /*6930*/  LOP3.LUT R20, R71, 0xff, RZ, 0xc0, !PT ;  /* 0x000000ff47147812 */ /* 0x000fe200078ec0ff */
[----:B------:R-:W-:Y:S01]  /*6940*/  IMAD.IADD R2, R2, 0x1, R59 ;  /* 0x0000000102027824 */ /* 0x000fe200078e023b */
[----:B------:R-:W-:Y:S01]  /*6950*/  LOP3.LUT R30, R75, 0xff, RZ, 0xc0, !PT ;  /* 0x000000ff4b1e7812 */ /* 0x000fe200078ec0ff */
[----:B------:R-:W-:Y:S01]  /*6960*/  IMAD.IADD R28, R23, 0x1, R28 ;  /* 0x00000001171c7824 */ /* 0x000fe200078e021c */
[----:B------:R-:W-:Y:S01]  /*6970*/  LOP3.LUT R22, R79, 0xff, RZ, 0xc0, !PT ;  /* 0x000000ff4f167812 */ /* 0x000fe200078ec0ff */
[----:B------:R-:W-:Y:S01]  /*6980*/  IMAD.IADD R29, R25, 0x1, R20 ;  /* 0x00000001191d7824 */ /* 0x000fe200078e0214 */
[----:B------:R1:W3:Y:S01]  /*6990*/  SHFL.DOWN PT, R33, R2, 0x1, 0x1f ;  /* 0x08201f0002217f89 */ /* 0x0002e200000e0000 */
[----:B------:R-:W-:-:S02]  /*69a0*/  IMAD.IADD R30, R27, 0x1, R30 ;  /* 0x000000011b1e7824 */ /* 0x000fc400078e021e */
[----:B------:R-:W-:Y:S01]  /*69b0*/  IMAD.IADD R31, R31, 0x1, R22 ;  /* 0x000000011f1f7824 */ /* 0x000fe200078e0216 */
[----:B------:R1:W4:Y:S01]  /*69c0*/  SHFL.DOWN PT, R35, R0, 0x1, 0x1f ;  /* 0x08201f0000237f89 */ /* 0x00032200000e0000 */
[----:B------:R-:W-:Y:S02]  /*69d0*/  IMAD.MOV.U32 R20, RZ, RZ, R87 ;  /* 0x000000ffff147224 */ /* 0x000fe400078e0057 */
[----:B------:R-:W-:Y:S01]  /*69e0*/  IMAD.MOV.U32 R21, RZ, RZ, R3 ;  /* 0x000000ffff157224 */ /* 0x000fe200078e0003 */
[----:B------:R1:W0:Y:S01]  /*69f0*/  SHFL.DOWN PT, R37, R28, 0x1, 0x1f ;  /* 0x08201f001c257f89 */ /* 0x00022200000e0000 */
[----:B------:R-:W-:Y:S02]  /*6a00*/  IMAD.MOV.U32 R22, RZ, RZ, R2 ;  /* 0x000000ffff167224 */ /* 0x000fe400078e0002 */
[----:B------:R-:W-:Y:S01]  /*6a10*/  IMAD.MOV.U32 R23, RZ, RZ, R0 ;  /* 0x000000ffff177224 */ /* 0x000fe200078e0000 */
[----:B------:R1:W0:Y:S01]  /*6a20*/  SHFL.DOWN PT, R36, R29, 0x1, 0x1f ;  /* 0x08201f001d247f89 */ /* 0x00022200000e0000 */
[----:B------:R-:W-:-:S02]  /*6a30*/  IMAD.MOV.U32 R24, RZ, RZ, R28 ;  /* 0x000000ffff187224 */ /* 0x000fc400078e001c */
[----:B------:R-:W-:Y:S01]  /*6a40*/  IMAD.MOV.U32 R25, RZ, RZ, R29 ;  /* 0x000000ffff197224 */ /* 0x000fe200078e001d */
[----:B------:R1:W0:Y:S01]  /*6a50*/  SHFL.DOWN PT, R39, R30, 0x1, 0x1f ;  /* 0x08201f001e277f89 */ /* 0x00022200000e0000 */
[----:B------:R-:W-:Y:S02]  /*6a60*/  IMAD.MOV.U32 R26, RZ, RZ, R30 ;  /* 0x000000ffff1a7224 */ /* 0x000fe400078e001e */
[----:B------:R-:W-:Y:S01]  /*6a70*/  IMAD.MOV.U32 R27, RZ, RZ, R31 ;  /* 0x000000ffff1b7224 */ /* 0x000fe200078e001f */
[----:B------:R1:W0:Y:S01]  /*6a80*/  SHFL.DOWN PT, R38, R31, 0x1, 0x1f ;  /* 0x08201f001f267f89 */ /* 0x00022200000e0000 */
[----:B--2---:R-:W-:Y:S05]  /*6a90*/  @P0 BRA `(.L_x_6) ;  /* 0x0000000000b00947 */ /* 0x004fea0003800000 */
[----:B------:R-:W-:Y:S01]  /*6aa0*/  ISETP.NE.AND P0, PT, R87, R32, PT ;  /* 0x000000205700720c */ /* 0x000fe20003f05270 */
[----:B------:R-:W-:Y:S01]  /*6ab0*/  BSSY.RECONVERGENT B2, `(.L_x_7) ;  /* 0x0000022000027945 */ /* 0x000fe20003800200 */
[----:B------:R-:W-:Y:S02]  /*6ac0*/  IMAD.MOV.U32 R20, RZ, RZ, R87 ;  /* 0x000000ffff147224 */ /* 0x000fe400078e0057 */
[----:B------:R-:W-:-:S09]  /*6ad0*/  IMAD.MOV.U32 R21, RZ, RZ, R32 ;  /* 0x000000ffff157224 */ /* 0x000fd200078e0020 */
[----:B------:R-:W-:Y:S05]  /*6ae0*/  @P0 BRA `(.L_x_8) ;  /* 0x0000000000740947 */ /* 0x000fea0003800000 */
[----:B0-----:R-:W-:Y:S01]  /*6af0*/  ISETP.NE.AND P0, PT, R3, R34, PT ;  /* 0x000000220300720c */ /* 0x001fe20003f05270 */
[----:B------:R-:W-:Y:S02]  /*6b00*/  IMAD.MOV.U32 R20, RZ, RZ, R3 ;  /* 0x000000ffff147224 */ /* 0x000fe400078e0003 */
[----:B------:R-:W-:-:S10]  /*6b10*/  IMAD.MOV.U32 R21, RZ, RZ, R34 ;  /* 0x000000ffff157224 */ /* 0x000fd400078e0022 */
[----:B------:R-:W-:Y:S05]  /*6b20*/  @P0 BRA `(.L_x_8) ;  /* 0x0000000000640947 */ /* 0x000fea0003800000 */
[----:B---3--:R-:W-:Y:S01]  /*6b30*/  ISETP.NE.AND P0, PT, R2, R33, PT ;  /* 0x000000210200720c */ /* 0x008fe20003f05270 */
[----:B------:R-:W-:Y:S02]  /*6b40*/  IMAD.MOV.U32 R20, RZ, RZ, R2 ;  /* 0x000000ffff147224 */ /* 0x000fe400078e0002 */
[----:B------:R-:W-:-:S10]  /*6b50*/  IMAD.MOV.U32 R21, RZ, RZ, R33 ;  /* 0x000000ffff157224 */ /* 0x000fd400078e0021 */
[----:B------:R-:W-:Y:S05]  /*6b60*/  @P0 BRA `(.L_x_8) ;  /* 0x0000000000540947 */ /* 0x000fea0003800000 */
[----:B----4-:R-:W-:Y:S01]  /*6b70*/  ISETP.NE.AND P0, PT, R0, R35, PT ;  /* 0x000000230000720c */ /* 0x010fe20003f05270 */
[----:B------:R-:W-:Y:S02]  /*6b80*/  IMAD.MOV.U32 R20, RZ, RZ, R0 ;  /* 0x000000ffff147224 */ /* 0x000fe400078e0000 */
[----:B------:R-:W-:-:S10]  /*6b90*/  IMAD.MOV.U32 R21, RZ, RZ, R35 ;  /* 0x000000ffff157224 */ /* 0x000fd400078e0023 */
[----:B------:R-:W-:Y:S05]  /*6ba0*/  @P0 BRA `(.L_x_8) ;  /* 0x0000000000440947 */ /* 0x000fea0003800000 */
[----:B------:R-:W-:Y:S01]  /*6bb0*/  ISETP.NE.AND P0, PT, R28, R37, PT ;  /* 0x000000251c00720c */ /* 0x000fe20003f05270 */
        /* <DEDUP_REMOVED lines=11> */
[----:B------:R-:W-:Y:S02]  /*6c70*/  ISETP.NE.AND P1, PT, R31, R38, PT ;  /* 0x000000261f00720c */ /* 0x000fe40003f25270 */
[----:B------:R-:W-:-:S11]  /*6c80*/  PLOP3.LUT P0, PT, PT, PT, PT, 0x80, 0x8 ;  /* 0x000000000008781c */ /* 0x000fd60003f0f070 */
[----:B------:R-:W-:Y:S05]  /*6c90*/  @!P1 BRA `(.L_x_9) ;  /* 0x00000000000c9947 */ /* 0x000fea0003800000 */
[----:B------:R-:W-:Y:S02]  /*6ca0*/  IMAD.MOV.U32 R20, RZ, RZ, R31 ;  /* 0x000000ffff147224 */ /* 0x000fe400078e001f */
[----:B------:R-:W-:-:S07]  /*6cb0*/  IMAD.MOV.U32 R21, RZ, RZ, R38 ;  /* 0x000000ffff157224 */ /* 0x000fce00078e0026 */
.L_x_8:
[----:B------:R-:W-:-:S13]  /*6cc0*/  ISETP.GE.U32.AND P0, PT, R20, R21, PT ;  /* 0x000000151400720c */ /* 0x000fda0003f06070 */
.L_x_9:
[----:B------:R-:W-:Y:S05]  /*6cd0*/  BSYNC.RECONVERGENT B2 ;  /* 0x0000000000027941 */ /* 0x000fea0003800200 */
.L_x_7:
[----:B------:R-:W-:Y:S02]  /*6ce0*/  SEL R20, R32, R87, P0 ;  /* 0x0000005720147207 */ /* 0x000fe40000000000 */
[----:B0-----:R-:W-:Y:S02]  /*6cf0*/  SEL R21, R34, R3, P0 ;  /* 0x0000000322157207 */ /* 0x001fe40000000000 */
[----:B---3--:R-:W-:Y:S02]  /*6d00*/  SEL R22, R33, R2, P0 ;  /* 0x0000000221167207 */ /* 0x008fe40000000000 */
[----:B----4-:R-:W-:Y:S02]  /*6d10*/  SEL R23, R35, R0, P0 ;  /* 0x0000000023177207 */ /* 0x010fe40000000000 */
[----:B------:R-:W-:Y:S02]  /*6d20*/  SEL R24, R37, R28, P0 ;  /* 0x0000001c25187207 */ /* 0x000fe40000000000 */
[----:B------:R-:W-:-:S02]  /*6d30*/  SEL R25, R36, R29, P0 ;  /* 0x0000001d24197207 */ /* 0x000fc40000000000 */
[----:B------:R-:W-:Y:S02]  /*6d40*/  SEL R26, R39, R30, P0 ;  /* 0x0000001e271a7207 */ /* 0x000fe40000000000 */
[----:B------:R-:W-:-:S07]  /*6d50*/  SEL R27, R38, R31, P0 ;  /* 0x0000001f261b7207 */ /* 0x000fce0000000000 */
.L_x_6:
[----:B------:R-:W-:Y:S05]  /*6d60*/  BSYNC.RECONVERGENT B1 ;  /* 0x0000000000017941 */ /* 0x000fea0003800200 */
.L_x_5:
[----:B------:R-:W-:Y:S01]  /*6d70*/  ISETP.GT.AND P0, PT, R42, 0x1d, PT ;  /* 0x0000001d2a00780c */ /* 0x000fe20003f04270 */
[----:B----4-:R2:W4:Y:S01]  /*6d80*/  SHFL.DOWN PT, R35, R20, 0x2, 0x1f ;  /* 0x08401f0014237f89 */ /* 0x01052200000e0000 */
[----:B------:R-:W-:Y:S03]  /*6d90*/  BSSY.RECONVERGENT B1, `(.L_x_10) ;  /* 0x0000035000017945 */ /* 0x000fe60003800200 */
[----:B0-----:R2:W0:Y:S04]  /*6da0*/  SHFL.DOWN PT, R34, R21, 0x2, 0x1f ;  /* 0x08401f0015227f89 */ /* 0x00142800000e0000 */
[----:B------:R2:W0:Y:S04]  /*6db0*/  SHFL.DOWN PT, R37, R22, 0x2, 0x1f ;  /* 0x08401f0016257f89 */ /* 0x00042800000e0000 */
[----:B------:R2:W0:Y:S04]  /*6dc0*/  SHFL.DOWN PT, R36, R23, 0x2, 0x1f ;  /* 0x08401f0017247f89 */ /* 0x00042800000e0000 */
[----:B------:R2:W0:Y:S04]  /*6dd0*/  SHFL.DOWN PT, R39, R24, 0x2, 0x1f ;  /* 0x08401f0018277f89 */ /* 0x00042800000e0000 */
[----:B------:R2:W0:Y:S04]  /*6de0*/  SHFL.DOWN PT, R38, R25, 0x2, 0x1f ;  /* 0x08401f0019267f89 */ /* 0x00042800000e0000 */
[----:B------:R2:W0:Y:S04]  /*6df0*/  SHFL.DOWN PT, R41, R26, 0x2, 0x1f ;  /* 0x08401f001a297f89 */ /* 0x00042800000e0000 */
[----:B------:R2:W0:Y:S01]  /*6e00*/  SHFL.DOWN PT, R40, R27, 0x2, 0x1f ;  /* 0x08401f001b287f89 */ /* 0x00042200000e0000 */
[----:B----4-:R-:W-:Y:S05]  /*6e10*/  @P0 BRA `(.L_x_11) ;  /* 0x0000000000b00947 */ /* 0x010fea0003800000 */
[----:B------:R-:W-:Y:S01]  /*6e20*/  ISETP.NE.AND P0, PT, R20, R35, PT ;  /* 0x000000231400720c */ /* 0x000fe20003f05270 */
[----:B------:R-:W-:Y:S01]  /*6e30*/  BSSY.RECONVERGENT B2, `(.L_x_12) ;  /* 0x0000022000027945 */ /* 0x000fe20003800200 */
[----:B------:R-:W-:Y:S02]  /*6e40*/  IMAD.MOV.U32 R32, RZ, RZ, R20 ;  /* 0x000000ffff207224 */ /* 0x000fe400078e0014 */
[----:B---3--:R-:W-:-:S09]  /*6e50*/  IMAD.MOV.U32 R33, RZ, RZ, R35 ;  /* 0x000000ffff217224 */ /* 0x008fd200078e0023 */
[----:B------:R-:W-:Y:S05]  /*6e60*/  @P0 BRA `(.L_x_13) ;  /* 0x0000000000740947 */ /* 0x000fea0003800000 */
[----:B0-----:R-:W-:Y:S01]  /*6e70*/  ISETP.NE.AND P0, PT, R21, R34, PT ;  /* 0x000000221500720c */ /* 0x001fe20003f05270 */
        /* <DEDUP_REMOVED lines=28> */
.L_x_13:
[----:B------:R-:W-:-:S13]  /*7040*/  ISETP.GE.U32.AND P0, PT, R32, R33, PT ;  /* 0x000000212000720c */ /* 0x000fda0003f06070 */
.L_x_14:
[----:B------:R-:W-:Y:S05]  /*7050*/  BSYNC.RECONVERGENT B2 ;  /* 0x0000000000027941 */ /* 0x000fea0003800200 */
.L_x_12:
[----:B--2---:R-:W-:Y:S02]  /*7060*/  SEL R20, R35, R20, P0 ;  /* 0x0000001423147207 */ /* 0x004fe40000000000 */
[----:B0-----:R-:W-:Y:S02]  /*7070*/  SEL R21, R34, R21, P0 ;  /* 0x0000001522157207 */ /* 0x001fe40000000000 */
[----:B------:R-:W-:Y:S02]  /*7080*/  SEL R22, R37, R22, P0 ;  /* 0x0000001625167207 */ /* 0x000fe40000000000 */
[----:B------:R-:W-:Y:S02]  /*7090*/  SEL R23, R36, R23, P0 ;  /* 0x0000001724177207 */ /* 0x000fe40000000000 */
[----:B------:R-:W-:Y:S02]  /*70a0*/  SEL R24, R39, R24, P0 ;  /* 0x0000001827187207 */ /* 0x000fe40000000000 */
[----:B------:R-:W-:-:S02]  /*70b0*/  SEL R25, R38, R25, P0 ;  /* 0x0000001926197207 */ /* 0x000fc40000000000 */
[----:B------:R-:W-:Y:S02]  /*70c0*/  SEL R26, R41, R26, P0 ;  /* 0x0000001a291a7207 */ /* 0x000fe40000000000 */
[----:B------:R-:W-:-:S07]  /*70d0*/  SEL R27, R40, R27, P0 ;  /* 0x0000001b281b7207 */ /* 0x000fce0000000000 */
.L_x_11:
[----:B------:R-:W-:Y:S05]  /*70e0*/  BSYNC.RECONVERGENT B1 ;  /* 0x0000000000017941 */ /* 0x000fea0003800200 */
.L_x_10:
[----:B------:R-:W-:Y:S01]  /*70f0*/  ISETP.GT.AND P0, PT, R42, 0x1b, PT ;  /* 0x0000001b2a00780c */ /* 0x000fe20003f04270 */
[----:B------:R4:W1:Y:S01]  /*7100*/  SHFL.DOWN PT, R35, R20, 0x4, 0x1f ;  /* 0x08801f0014237f89 */ /* 0x00086200000e0000 */
        /* <DEDUP_REMOVED lines=8> */
[----:B-1----:R-:W-:Y:S05]  /*7190*/  @P0 BRA `(.L_x_16) ;  /* 0x0000000000b00947 */ /* 0x002fea0003800000 */
        /* <DEDUP_REMOVED lines=34> */
.L_x_18:
[----:B------:R-:W-:-:S13]  /*73c0*/  ISETP.GE.U32.AND P0, PT, R32, R33, PT ;  /* 0x000000212000720c */ /* 0x000fda0003f06070 */
.L_x_19:
[----:B------:R-:W-:Y:S05]  /*73d0*/  BSYNC.RECONVERGENT B2 ;  /* 0x0000000000027941 */ /* 0x000fea0003800200 */
.L_x_17:
[----:B--2-4-:R-:W-:Y:S02]  /*73e0*/  SEL R20, R35, R20, P0 ;  /* 0x0000001423147207 */ /* 0x014fe40000000000 */
[----:B0-----:R-:W-:Y:S02]  /*73f0*/  SEL R21, R34, R21, P0 ;  /* 0x0000001522157207 */ /* 0x001fe40000000000 */
[----:B------:R-:W-:Y:S02]  /*7400*/  SEL R22, R37, R22, P0 ;  /* 0x0000001625167207 */ /* 0x000fe40000000000 */
[----:B------:R-:W-:Y:S02]  /*7410*/  SEL R23, R36, R23, P0 ;  /* 0x0000001724177207 */ /* 0x000fe40000000000 */
[----:B------:R-:W-:Y:S02]  /*7420*/  SEL R24, R39, R24, P0 ;  /* 0x0000001827187207 */ /* 0x000fe40000000000 */
[----:B------:R-:W-:-:S02]  /*7430*/  SEL R25, R38, R25, P0 ;  /* 0x0000001926197207 */ /* 0x000fc40000000000 */
[----:B------:R-:W-:Y:S02]  /*7440*/  SEL R26, R41, R26, P0 ;  /* 0x0000001a291a7207 */ /* 0x000fe40000000000 */
[----:B------:R-:W-:-:S07]  /*7450*/  SEL R27, R40, R27, P0 ;  /* 0x0000001b281b7207 */ /* 0x000fce0000000000 */
.L_x_16:
[----:B------:R-:W-:Y:S05]  /*7460*/  BSYNC.RECONVERGENT B1 ;  /* 0x0000000000017941 */ /* 0x000fea0003800200 */
.L_x_15:
        /* <DEDUP_REMOVED lines=45> */
.L_x_23:
[----:B------:R-:W-:-:S13]  /*7740*/  ISETP.GE.U32.AND P0, PT, R32, R33, PT ;  /* 0x000000212000720c */ /* 0x000fda0003f06070 */
.L_x_24:
[----:B------:R-:W-:Y:S05]  /*7750*/  BSYNC.RECONVERGENT B2 ;  /* 0x0000000000027941 */ /* 0x000fea0003800200 */
.L_x_22:
        /* <DEDUP_REMOVED lines=8> */
.L_x_21:
[----:B------:R-:W-:Y:S05]  /*77e0*/  BSYNC.RECONVERGENT B1 ;  /* 0x0000000000017941 */ /* 0x000fea0003800200 */
.L_x_20:
        /* <DEDUP_REMOVED lines=45> */
.L_x_28:
[----:B------:R-:W-:-:S13]  /*7ac0*/  ISETP.GE.U32.AND P0, PT, R32, R33, PT ;  /* 0x000000212000720c */ /* 0x000fda0003f06070 */
.L_x_29:
[----:B------:R-:W-:Y:S05]  /*7ad0*/  BSYNC.RECONVERGENT B2 ;  /* 0x0000000000027941 */ /* 0x000fea0003800200 */
.L_x_27:
        /* <DEDUP_REMOVED lines=8> */
.L_x_26:
[----:B------:R-:W-:Y:S05]  /*7b60*/  BSYNC.RECONVERGENT B1 ;  /* 0x0000000000017941 */ /* 0x000fea0003800200 */
.L_x_25:
[----:B------:R-:W-:Y:S01]  /*7b70*/  ISETP.NE.AND P0, PT, R42, RZ, PT ;  /* 0x000000ff2a00720c */ /* 0x000fe20003f05270 */
[----:B------:R-:W-:Y:S01]  /*7b80*/  BSSY.RECONVERGENT B1, `(.L_x_30) ;  /* 0x0000150000017945 */ /* 0x000fe20003800200 */
[----:B------:R-:W-:-:S11]  /*7b90*/  ISETP.NE.AND P1, PT, R48, RZ, PT ;  /* 0x000000ff3000720c */ /* 0x000fd60003f25270 */
[----:B0-----:R-:W0:Y:S01]  /*7ba0*/  @!P0 S2R R34, SR_CgaCtaId ;  /* 0x0000000000228919 */ /* 0x001e220000008800 */
[----:B---3--:R-:W-:Y:S02]  /*7bb0*/  @!P0 MOV R33, 0x400 ;  /* 0x0000040000218802 */ /* 0x008fe40000000f00 */
[----:B------:R-:W-:Y:S02]  /*7bc0*/  @!P0 LOP3.LUT R32, R48, 0x3e0, RZ, 0xc0, !PT ;  /* 0x000003e030208812 */ /* 0x000fe400078ec0ff */
[----:B0-----:R-:W-:-:S05]  /*7bd0*/  @!P0 LEA R33, R34, R33, 0x18 ;  /* 0x0000002122218211 */ /* 0x001fca00078ec0ff */
[----:B------:R-:W-:-:S05]  /*7be0*/  @!P0 IMAD.IADD R32, R32, 0x1, R33 ;  /* 0x0000000120208824 */ /* 0x000fca00078e0221 */
[----:B------:R0:W-:Y:S04]  /*7bf0*/  @!P0 STS.128 [R32+0x20], R20 ;  /* 0x0000201420008388 */ /* 0x0001e80000000c00 */
[----:B------:R0:W-:Y:S01]  /*7c00*/  @!P0 STS.128 [R32+0x30], R24 ;  /* 0x0000301820008388 */ /* 0x0001e20000000c00 */
[----:B------:R-:W-:Y:S06]  /*7c10*/  BAR.SYNC.DEFER_BLOCKING 0x0 ;  /* 0x0000000000007b1d */ /* 0x000fec0000010000 */
[----:B------:R-:W-:Y:S05]  /*7c20*/  @P1 BRA `(.L_x_31) ;  /* 0x0000001400141947 */ /* 0x000fea0003800000 */
[----:B------:R-:W1:Y:S01]  /*7c30*/  S2R R33, SR_CgaCtaId ;  /* 0x0000000000217919 */ /* 0x000e620000008800 */
[----:B------:R-:W-:Y:S01]  /*7c40*/  MOV R40, 0x400 ;  /* 0x0000040000287802 */ /* 0x000fe20000000f00 */
[----:B------:R-:W-:Y:S01]  /*7c50*/  BSSY.RECONVERGENT B2, `(.L_x_32) ;  /* 0x0000026000027945 */ /* 0x000fe20003800200 */
[----:B0-----:R-:W-:Y:S02]  /*7c60*/  IMAD.MOV.U32 R32, RZ, RZ, R20 ;  /* 0x000000ffff207224 */ /* 0x001fe400078e0014 */
[----:B-1----:R-:W-:-:S05]  /*7c70*/  LEA R40, R33, R40, 0x18 ;  /* 0x0000002821287211 */ /* 0x002fca00078ec0ff */
[----:B------:R-:W0:Y:S04]  /*7c80*/  LDS.128 R44, [R40+0x40] ;  /* 0x00004000282c7984 */ /* 0x000e280000000c00 */
[----:B------:R1:W3:Y:S01]  /*7c90*/  LDS.128 R52, [R40+0x50] ;  /* 0x0000500028347984 */ /* 0x0002e20000000c00 */
[----:B0-----:R-:W-:Y:S01]  /*7ca0*/  ISETP.NE.AND P0, PT, R20, R44, PT ;  /* 0x0000002c1400720c */ /* 0x001fe20003f05270 */
[----:B------:R-:W-:-:S12]  /*7cb0*/  IMAD.MOV.U32 R33, RZ, RZ, R44 ;  /* 0x000000ffff217224 */ /* 0x000fd800078e002c */
[----:B-1-3--:R-:W-:Y:S05]  /*7cc0*/  @P0 BRA `(.L_x_33) ;  /* 0x0000000000740947 */ /* 0x00afea0003800000 */
        /* <DEDUP_REMOVED lines=29> */
.L_x_33:
[----:B------:R-:W-:-:S13]  /*7ea0*/  ISETP.GE.U32.AND P0, PT, R32, R33, PT ;  /* 0x000000212000720c */ /* 0x000fda0003f06070 */
.L_x_34:
[----:B------:R-:W-:Y:S05]  /*7eb0*/  BSYNC.RECONVERGENT B2 ;  /* 0x0000000000027941 */ /* 0x000fea0003800200 */
.L_x_32:
[----:B------:R-:W0:Y:S01]  /*7ec0*/  LDS.128 R36, [R40+0x60] ;  /* 0x0000600028247984 */ /* 0x000e220000000c00 */
[----:B------:R-:W-:Y:S01]  /*7ed0*/  SEL R41, R44, R20, P0 ;  /* 0x000000142c297207 */ /* 0x000fe20000000000 */
[----:B------:R-:W-:Y:S01]  /*7ee0*/  BSSY.RECONVERGENT B2, `(.L_x_35) ;  /* 0x000002b000027945 */ /* 0x000fe20003800200 */
[----:B------:R-:W-:Y:S01]  /*7ef0*/  SEL R42, R45, R21, P0 ;  /* 0x000000152d2a7207 */ /* 0x000fe20000000000 */
[----:B------:R1:W3:Y:S01]  /*7f00*/  LDS.128 R32, [R40+0x70] ;  /* 0x0000700028207984 */ /* 0x0002e20000000c00 */
[----:B------:R-:W-:Y:S01]  /*7f10*/  SEL R43, R46, R22, P0 ;  /* 0x000000162e2b7207 */ /* 0x000fe20000000000 */
[----:B--2-4-:R-:W-:Y:S01]  /*7f20*/  IMAD.MOV.U32 R20, RZ, RZ, R41 ;  /* 0x000000ffff147224 */ /* 0x014fe200078e0029 */
[----:B------:R-:W-:Y:S02]  /*7f30*/  SEL R44, R47, R23, P0 ;  /* 0x000000172f2c7207 */ /* 0x000fe40000000000 */
[----:B------:R-:W-:Y:S02]  /*7f40*/  SEL R45, R52, R24, P0 ;  /* 0x00000018342d7207 */ /* 0x000fe40000000000 */
[----:B------:R-:W-:-:S02]  /*7f50*/  SEL R46, R53, R25, P0 ;  /* 0x00000019352e7207 */ /* 0x000fc40000000000 */
[----:B------:R-:W-:Y:S02]  /*7f60*/  SEL R47, R54, R26, P0 ;  /* 0x0000001a362f7207 */ /* 0x000fe40000000000 */
[----:B------:R-:W-:Y:S02]  /*7f70*/  SEL R48, R55, R27, P0 ;  /* 0x0000001b37307207 */ /* 0x000fe40000000000 */
        /* <DEDUP_REMOVED lines=32> */
.L_x_36:
[----:B------:R-:W-:-:S13]  /*8180*/  ISETP.GE.U32.AND P0, PT, R20, R21, PT ;  /* 0x000000151400720c */ /* 0x000fda0003f06070 */
.L_x_37:
[----:B------:R-:W-:Y:S05]  /*8190*/  BSYNC.RECONVERGENT B2 ;  /* 0x0000000000027941 */ /* 0x000fea0003800200 */
.L_x_35:
[----:B------:R-:W0:Y:S01]  /*81a0*/  LDS.128 R24, [R40+0x80] ;  /* 0x0000800028187984 */ /* 0x000e220000000c00 */
[----:B------:R-:W-:Y:S01]  /*81b0*/  SEL R41, R36, R41, P0 ;  /* 0x0000002924297207 */ /* 0x000fe20000000000 */
[----:B------:R-:W-:Y:S01]  /*81c0*/  BSSY.RECONVERGENT B2, `(.L_x_38) ;  /* 0x000002b000027945 */ /* 0x000fe20003800200 */
[----:B------:R-:W-:Y:S01]  /*81d0*/  SEL R45, R32, R45, P0 ;  /* 0x0000002d202d7207 */ /* 0x000fe20000000000 */
[----:B------:R1:W2:Y:S01]  /*81e0*/  LDS.128 R20, [R40+0x90] ;  /* 0x0000900028147984 */ /* 0x0002a20000000c00 */
[----:B------:R-:W-:Y:S01]  /*81f0*/  SEL R46, R33, R46, P0 ;  /* 0x0000002e212e7207 */ /* 0x000fe20000000000 */
[----:B------:R-:W-:Y:S01]  /*8200*/  IMAD.MOV.U32 R32, RZ, RZ, R41 ;  /* 0x000000ffff207224 */ /* 0x000fe200078e0029 */
[----:B------:R-:W-:Y:S02]  /*8210*/  SEL R42, R37, R42, P0 ;  /* 0x0000002a252a7207 */ /* 0x000fe40000000000 */
[----:B------:R-:W-:Y:S02]  /*8220*/  SEL R43, R38, R43, P0 ;  /* 0x0000002b262b7207 */ /* 0x000fe40000000000 */
[----:B------:R-:W-:-:S02]  /*8230*/  SEL R44, R39, R44, P0 ;  /* 0x0000002c272c7207 */ /* 0x000fc40000000000 */
[----:B------:R-:W-:Y:S02]  /*8240*/  SEL R47, R34, R47, P0 ;  /* 0x0000002f222f7207 */ /* 0x000fe40000000000 */
[----:B------:R-:W-:Y:S02]  /*8250*/  SEL R48, R35, R48, P0 ;  /* 0x0000003023307207 */ /* 0x000fe40000000000 */
[----:B0-----:R-:W-:Y:S01]  /*8260*/  ISETP.NE.AND P2, PT, R41, R24, PT ;  /* 0x000000182900720c */ /* 0x001fe20003f45270 */
[----:B------:R-:W-:-:S12]  /*8270*/  IMAD.MOV.U32 R33, RZ, RZ, R24 ;  /* 0x000000ffff217224 */ /* 0x000fd800078e0018 */
[----:B-12---:R-:W-:Y:S05]  /*8280*/  @P2 BRA `(.L_x_39) ;  /* 0x0000000000742947 */ /* 0x006fea0003800000 */
        /* <DEDUP_REMOVED lines=29> */
.L_x_39:
[----:B------:R-:W-:-:S13]  /*8460*/  ISETP.GE.U32.AND P0, PT, R32, R33, PT ;  /* 0x000000212000720c */ /* 0x000fda0003f06070 */
.L_x_40:
[----:B------:R-:W-:Y:S05]  /*8470*/  BSYNC.RECONVERGENT B2 ;  /* 0x0000000000027941 */ /* 0x000fea0003800200 */
.L_x_38:
        /* <DEDUP_REMOVED lines=44> */
.L_x_42:
[----:B------:R-:W-:-:S13]  /*8740*/  ISETP.GE.U32.AND P0, PT, R20, R21, PT ;  /* 0x000000151400720c */ /* 0x000fda0003f06070 */
.L_x_43:
[----:B------:R-:W-:Y:S05]  /*8750*/  BSYNC.RECONVERGENT B2 ;  /* 0x0000000000027941 */ /* 0x000fea0003800200 */
.L_x_41:
        /* <DEDUP_REMOVED lines=44> */
.L_x_45:
[----:B------:R-:W-:-:S13]  /*8a20*/  ISETP.GE.U32.AND P0, PT, R32, R33, PT ;  /* 0x000000212000720c */ /* 0x000fda0003f06070 */
.L_x_46:
[----:B------:R-:W-:Y:S05]  /*8a30*/  BSYNC.RECONVERGENT B2 ;  /* 0x0000000000027941 */ /* 0x000fea0003800200 */
.L_x_44:
        /* <DEDUP_REMOVED lines=44> */
.L_x_48:
[----:B------:R-:W-:-:S13]  /*8d00*/  ISETP.GE.U32.AND P0, PT, R20, R21, PT ;  /* 0x000000151400720c */ /* 0x000fda0003f06070 */
.L_x_49:
[----:B------:R-:W-:Y:S05]  /*8d10*/  BSYNC.RECONVERGENT B2 ;  /* 0x0000000000027941 */ /* 0x000fea0003800200 */
.L_x_47:
        /* <DEDUP_REMOVED lines=44> */
.L_x_51:
[----:B------:R-:W-:-:S13]  /*8fe0*/  ISETP.GE.U32.AND P0, PT, R32, R33, PT ;  /* 0x000000212000720c */ /* 0x000fda0003f06070 */
.L_x_52:
[----:B------:R-:W-:Y:S05]  /*8ff0*/  BSYNC.RECONVERGENT B2 ;  /* 0x0000000000027941 */ /* 0x000fea0003800200 */
.L_x_50:
[----:B------:R-:W-:Y:S02]  /*9000*/  SEL R20, R20, R41, P0 ;  /* 0x0000002914147207 */ /* 0x000fe40000000000 */
[----:B------:R-:W-:Y:S02]  /*9010*/  SEL R21, R21, R42, P0 ;  /* 0x0000002a15157207 */ /* 0x000fe40000000000 */
[----:B------:R-:W-:Y:S02]  /*9020*/  SEL R22, R22, R43, P0 ;  /* 0x0000002b16167207 */ /* 0x000fe40000000000 */
[----:B------:R-:W-:Y:S02]  /*9030*/  SEL R23, R23, R44, P0 ;  /* 0x0000002c17177207 */ /* 0x000fe40000000000 */
[----:B------:R-:W-:Y:S02]  /*9040*/  SEL R24, R24, R45, P0 ;  /* 0x0000002d18187207 */ /* 0x000fe40000000000 */
[----:B------:R-:W-:-:S02]  /*9050*/  SEL R25, R25, R46, P0 ;  /* 0x0000002e19197207 */ /* 0x000fc40000000000 */
[----:B------:R-:W-:Y:S02]  /*9060*/  SEL R26, R26, R47, P0 ;  /* 0x0000002f1a1a7207 */ /* 0x000fe40000000000 */
[----:B------:R-:W-:-:S07]  /*9070*/  SEL R27, R27, R48, P0 ;  /* 0x000000301b1b7207 */ /* 0x000fce0000000000 */
.L_x_31:
[----:B------:R-:W-:Y:S05]  /*9080*/  BSYNC.RECONVERGENT B1 ;  /* 0x0000000000017941 */ /* 0x000fea0003800200 */
.L_x_30:
[----:B0-----:R-:W0:Y:S02]  /*9090*/  LDC.64 R32, c[0x0][0x380] ;  /* 0x0000e000ff207b82 */ /* 0x001e240000000a00 */
[----:B0-----:R-:W-:-:S05]  /*90a0*/  IMAD.WIDE.U32 R32, R49, 0x20, R32 ;  /* 0x0000002031207825 */ /* 0x001fca00078e0020 */
[----:B------:R0:W-:Y:S01]  /*90b0*/  @!P1 STG.E.ENL2.256 desc[UR6][R32.64], R20, R24 ;  /* 0xf80000142018997f */ /* 0x0001e2000f121806 */
[----:B------:R-:W-:Y:S06]  /*90c0*/  BAR.SYNC.DEFER_BLOCKING 0x0 ;  /* 0x0000000000007b1d */ /* 0x000fec0000010000 */
[----:B------:R-:W3:Y:S02]  /*90d0*/  LDG.E R34, desc[UR6][R32.64] ;  /* 0x0000000620227981 */ /* 0x000ee4000c1e1900 */
[----:B---3--:R-:W-:-:S13]  /*90e0*/  ISETP.NE.AND P0, PT, R34, R87, PT ;  /* 0x000000572200720c */ /* 0x008fda0003f05270 */
[----:B0-----:R-:W-:Y:S05]  /*90f0*/  @P0 EXIT ;  /* 0x000000000000094d */ /* 0x001fea0003800000 */
[----:B--2-4-:R-:W2:Y:S02]  /*9100*/  LDG.E R20, desc[UR6][R32.64+0x4] ;  /* 0x0000040620147981 */ /* 0x014ea4000c1e1900 */
[----:B--2---:R-:W-:-:S13]  /*9110*/  ISETP.NE.AND P0, PT, R20, R3, PT ;  /* 0x000000031400720c */ /* 0x004fda0003f05270 */
[----:B------:R-:W-:Y:S05]  /*9120*/  @P0 EXIT ;  /* 0x000000000000094d */ /* 0x000fea0003800000 */
[----:B------:R-:W2:Y:S02]  /*9130*/  LDG.E R3, desc[UR6][R32.64+0x8] ;  /* 0x0000080620037981 */ /* 0x000ea4000c1e1900 */
        /* <DEDUP_REMOVED lines=17> */
[----:B------:R-:W0:Y:S02]  /*9250*/  LDC.64 R2, c[0x0][0x388] ;  /* 0x0000e200ff027b82 */ /* 0x000e240000000a00 */
[----:B0-----:R-:W-:-:S05]  /*9260*/  IMAD.WIDE.U32 R2, R49, 0x40, R2 ;  /* 0x0000004031027825 */ /* 0x001fca00078e0002 */
[----:B------:R-:W-:Y:S04]  /*9270*/  STG.E.ENL2.256 desc[UR6][R2.64], R8, R12 ;  /* 0xf8000008020c797f */ /* 0x000fe8000f121806 */
[----:B------:R-:W-:Y:S01]  /*9280*/  STG.E.ENL2.256 desc[UR6][R2.64+0x20], R16, R4 ;  /* 0xf80001100204797f */ /* 0x000fe2000f121806 */
[----:B------:R-:W-:Y:S05]  /*9290*/  EXIT ;  /* 0x000000000000794d */ /* 0x000fea0003800000 */
.L_x_53:
[----:B------:R-:W-:-:S00]  /*92a0*/  BRA `(.L_x_53) ;  /* 0xfffffffc00fc7947 */ /* 0x000fc0000383ffff */
[----:B------:R-:W-:-:S00]  /*92b0*/  NOP ;  /* 0x0000000000007918 */ /* 0x000fc00000000000 */
        /* <DEDUP_REMOVED lines=12> */
.L_x_54:


//--------------------- .nv.global.init           --------------------------
	.section	.nv.global.init,"aw",@progbits
	.align	4
.nv.global.init:
	.type		hash0,@object
	.size		hash0,(k - hash0)
hash0:
        /*0000*/ 	.byte	0x67, 0xe6, 0x09, 0x6a, 0x85, 0xae, 0x67, 0xbb, 0x72, 0xf3, 0x6e, 0x3c, 0x3a, 0xf5, 0x4f, 0xa5
        /*0010*/ 	.byte	0x7f, 0x52, 0x0e, 0x51, 0x8c, 0x68, 0x05, 0x9b, 0xab, 0xd9, 0x83, 0x1f, 0x19, 0xcd, 0xe0, 0x5b
	.type		k,@object
	.size		k,(chars - k)
k:
        /*0020*/ 	.byte	0x98, 0x2f, 0x8a, 0x42, 0x91, 0x44, 0x37, 0x71, 0xcf, 0xfb, 0xc0, 0xb5, 0xa5, 0xdb, 0xb5, 0xe9
        /* <DEDUP_REMOVED lines=15> */
	.type		chars,@object
	.size		chars,(.L_0 - chars)
chars:
        /*0120*/ 	.byte	0x41, 0x42, 0x43, 0x44, 0x45, 0x46, 0x47, 0x48, 0x49, 0x4a, 0x4b, 0x4c, 0x4d, 0x4e, 0x4f, 0x50
        /*0130*/ 	.byte	0x51, 0x52, 0x53, 0x54, 0x55, 0x56, 0x57, 0x58, 0x59, 0x5a, 0x61, 0x62, 0x63, 0x64, 0x65, 0x66
        /*0140*/ 	.byte	0x67, 0x68, 0x69, 0x6a, 0x6b, 0x6c, 0x6d, 0x6e, 0x6f, 0x70, 0x71, 0x72, 0x73, 0x74, 0x75, 0x76
        /*0150*/ 	.byte	0x77, 0x78, 0x79, 0x7a, 0x30, 0x31, 0x32, 0x33, 0x34, 0x35, 0x36, 0x37, 0x38, 0x39, 0x2b, 0x2f
        /*0160*/ 	.byte	0x00
.L_0:


//--------------------- .nv.shared._Z6plinkoILj256ELj1048576EEvP10byte_arr_tILj32EEP9message_tm --------------------------
	.section	.nv.shared._Z6plinkoILj256ELj1048576EEvP10byte_arr_tILj32EEP9message_tm,"aw",@nobits
	.sectionflags	@""
	.align	16
.nv.shared._Z6plinkoILj256ELj1048576EEvP10byte_arr_tILj32EEP9message_tm:
	.zero		1344


//--------------------- .nv.shared.reserved.0     --------------------------
	.section	.nv.shared.reserved.0,"aw",@nobits
	.weak		__nv_reservedSMEM_offset_0_alias
	.size		__nv_reservedSMEM_offset_0_alias, 0, 64
	.other		__nv_reservedSMEM_offset_0_alias,@"STO_CUDA_RESERVED_SHARED STV_DEFAULT"
__nv_reservedSMEM_offset_0_alias:
	.zero		0
	.zero		64


//--------------------- .nv.global                --------------------------
	.section	.nv.global,"aw",@nobits
.nv.global:
	.type		_ZN34_INTERNAL_bdf2037e_4_k_cu_b8b7b2f04cuda3std3__48in_placeE,@object
	.size		_ZN34_INTERNAL_bdf2037e_4_k_cu_b8b7b2f04cuda3std3__48in_placeE,(_ZN34_INTERNAL_bdf2037e_4_k_cu_b8b7b2f04cuda3std6ranges3__45__cpo8distanceE - _ZN34_INTERNAL_bdf2037e_4_k_cu_b8b7b2f04cuda3std3__48in_placeE)
_ZN34_INTERNAL_bdf2037e_4_k_cu_b8b7b2f04cuda3std3__48in_placeE:
	.zero		1
	.type		_ZN34_INTERNAL_bdf2037e_4_k_cu_b8b7b2f04cuda3std6ranges3__45__cpo8distanceE,@object
	.size		_ZN34_INTERNAL_bdf2037e_4_k_cu_b8b7b2f04cuda3std6ranges3__45__cpo8distanceE,(_ZN34_INTERNAL_bdf2037e_4_k_cu_b8b7b2f04cuda3std3__45__cpo6cbeginE - _ZN34_INTERNAL_bdf2037e_4_k_cu_b8b7b2f04cuda3std6ranges3__45__cpo8distanceE)
_ZN34_INTERNAL_bdf2037e_4_k_cu_b8b7b2f04cuda3std6ranges3__45__cpo8distanceE:
	.zero		1
	.type		_ZN34_INTERNAL_bdf2037e_4_k_cu_b8b7b2f04cuda3std3__45__cpo6cbeginE,@object
	.size		_ZN34_INTERNAL_bdf2037e_4_k_cu_b8b7b2f04cuda3std3__45__cpo6cbeginE,(_ZN34_INTERNAL_bdf2037e_4_k_cu_b8b7b2f04cuda3std6ranges3__45__cpo7advanceE - _ZN34_INTERNAL_bdf2037e_4_k_cu_b8b7b2f04cuda3std3__45__cpo6cbeginE)
_ZN34_INTERNAL_bdf2037e_4_k_cu_b8b7b2f04cuda3std3__45__cpo6cbeginE:
	.zero		1
	.type		_ZN34_INTERNAL_bdf2037e_4_k_cu_b8b7b2f04cuda3std6ranges3__45__cpo7advanceE,@object
	.size		_ZN34_INTERNAL_bdf2037e_4_k_cu_b8b7b2f04cuda3std6ranges3__45__cpo7advanceE,(_ZN34_INTERNAL_bdf2037e_4_k_cu_b8b7b2f04cuda3std3__45__cpo7crbeginE - _ZN34_INTERNAL_bdf2037e_4_k_cu_b8b7b2f04cuda3std6ranges3__45__cpo7advanceE)
_ZN34_INTERNAL_bdf2037e_4_k_cu_b8b7b2f04cuda3std6ranges3__45__cpo7advanceE:
	.zero		1
	.type		_ZN34_INTERNAL_bdf2037e_4_k_cu_b8b7b2f04cuda3std3__45__cpo7crbeginE,@object
	.size		_ZN34_INTERNAL_bdf2037e_4_k_cu_b8b7b2f04cuda3std3__45__cpo7crbeginE,(_ZN34_INTERNAL_bdf2037e_4_k_cu_b8b7b2f04cuda3std6ranges3__45__cpo4dataE - _ZN34_INTERNAL_bdf2037e_4_k_cu_b8b7b2f04cuda3std3__45__cpo7crbeginE)
_ZN34_INTERNAL_bdf2037e_4_k_cu_b8b7b2f04cuda3std3__45__cpo7crbeginE:
	.zero		1
	.type		_ZN34_INTERNAL_bdf2037e_4_k_cu_b8b7b2f04cuda3std6ranges3__45__cpo4dataE,@object
	.size		_ZN34_INTERNAL_bdf2037e_4_k_cu_b8b7b2f04cuda3std6ranges3__45__cpo4dataE,(_ZN34_INTERNAL_bdf2037e_4_k_cu_b8b7b2f04cuda3std6ranges3__45__cpo5beginE - _ZN34_INTERNAL_bdf2037e_4_k_cu_b8b7b2f04cuda3std6ranges3__45__cpo4dataE)
_ZN34_INTERNAL_bdf2037e_4_k_cu_b8b7b2f04cuda3std6ranges3__45__cpo4dataE:
	.zero		1
	.type		_ZN34_INTERNAL_bdf2037e_4_k_cu_b8b7b2f04cuda3std6ranges3__45__cpo5beginE,@object
	.size		_ZN34_INTERNAL_bdf2037e_4_k_cu_b8b7b2f04cuda3std6ranges3__45__cpo5beginE,(_ZN34_INTERNAL_bdf2037e_4_k_cu_b8b7b2f04cuda3std3__436_GLOBAL__N__bdf2037e_4_k_cu_b8b7b2f06ignoreE - _ZN34_INTERNAL_bdf2037e_4_k_cu_b8b7b2f04cuda3std6ranges3__45__cpo5beginE)
_ZN34_INTERNAL_bdf2037e_4_k_cu_b8b7b2f04cuda3std6ranges3__45__cpo5beginE:
	.zero		1
	.type		_ZN34_INTERNAL_bdf2037e_4_k_cu_b8b7b2f04cuda3std3__436_GLOBAL__N__bdf2037e_4_k_cu_b8b7b2f06ignoreE,@object
	.size		_ZN34_INTERNAL_bdf2037e_4_k_cu_b8b7b2f04cuda3std3__436_GLOBAL__N__bdf2037e_4_k_cu_b8b7b2f06ignoreE,(_ZN34_INTERNAL_bdf2037e_4_k_cu_b8b7b2f04cuda3std6ranges3__45__cpo4sizeE - _ZN34_INTERNAL_bdf2037e_4_k_cu_b8b7b2f04cuda3std3__436_GLOBAL__N__bdf2037e_4_k_cu_b8b7b2f06ignoreE)
_ZN34_INTERNAL_bdf2037e_4_k_cu_b8b7b2f04cuda3std3__436_GLOBAL__N__bdf2037e_4_k_cu_b8b7b2f06ignoreE:
	.zero		1
	.type		_ZN34_INTERNAL_bdf2037e_4_k_cu_b8b7b2f04cuda3std6ranges3__45__cpo4sizeE,@object
	.size		_ZN34_INTERNAL_bdf2037e_4_k_cu_b8b7b2f04cuda3std6ranges3__45__cpo4sizeE,(_ZN34_INTERNAL_bdf2037e_4_k_cu_b8b7b2f04cuda3std3__45__cpo5beginE - _ZN34_INTERNAL_bdf2037e_4_k_cu_b8b7b2f04cuda3std6ranges3__45__cpo4sizeE)
_ZN34_INTERNAL_bdf2037e_4_k_cu_b8b7b2f04cuda3std6ranges3__45__cpo4sizeE:
	.zero		1
	.type		_ZN34_INTERNAL_bdf2037e_4_k_cu_b8b7b2f04cuda3std3__45__cpo5beginE,@object
	.size		_ZN34_INTERNAL_bdf2037e_4_k_cu_b8b7b2f04cuda3std3__45__cpo5beginE,(_ZN34_INTERNAL_bdf2037e_4_k_cu_b8b7b2f04cuda3std6ranges3__45__cpo6cbeginE - _ZN34_INTERNAL_bdf2037e_4_k_cu_b8b7b2f04cuda3std3__45__cpo5beginE)
_ZN34_INTERNAL_bdf2037e_4_k_cu_b8b7b2f04cuda3std3__45__cpo5beginE:
	.zero		1
	.type		_ZN34_INTERNAL_bdf2037e_4_k_cu_b8b7b2f04cuda3std6ranges3__45__cpo6cbeginE,@object
	.size		_ZN34_INTERNAL_bdf2037e_4_k_cu_b8b7b2f04cuda3std6ranges3__45__cpo6cbeginE,(_ZN34_INTERNAL_bdf2037e_4_k_cu_b8b7b2f04cuda3std3__45__cpo6rbeginE - _ZN34_INTERNAL_bdf2037e_4_k_cu_b8b7b2f04cuda3std6ranges3__45__cpo6cbeginE)
_ZN34_INTERNAL_bdf2037e_4_k_cu_b8b7b2f04cuda3std6ranges3__45__cpo6cbeginE:
	.zero		1
	.type		_ZN34_INTERNAL_bdf2037e_4_k_cu_b8b7b2f04cuda3std3__45__cpo6rbeginE,@object
	.size		_ZN34_INTERNAL_bdf2037e_4_k_cu_b8b7b2f04cuda3std3__45__cpo6rbeginE,(_ZN34_INTERNAL_bdf2037e_4_k_cu_b8b7b2f04cuda3std6ranges3__45__cpo4nextE - _ZN34_INTERNAL_bdf2037e_4_k_cu_b8b7b2f04cuda3std3__45__cpo6rbeginE)
_ZN34_INTERNAL_bdf2037e_4_k_cu_b8b7b2f04cuda3std3__45__cpo6rbeginE:
	.zero		1
	.type		_ZN34_INTERNAL_bdf2037e_4_k_cu_b8b7b2f04cuda3std6ranges3__45__cpo4nextE,@object
	.size		_ZN34_INTERNAL_bdf2037e_4_k_cu_b8b7b2f04cuda3std6ranges3__45__cpo4nextE,(_ZN34_INTERNAL_bdf2037e_4_k_cu_b8b7b2f04cuda3std6ranges3__45__cpo4swapE - _ZN34_INTERNAL_bdf2037e_4_k_cu_b8b7b2f04cuda3std6ranges3__45__cpo4nextE)
_ZN34_INTERNAL_bdf2037e_4_k_cu_b8b7b2f04cuda3std6ranges3__45__cpo4nextE:
	.zero		1
	.type		_ZN34_INTERNAL_bdf2037e_4_k_cu_b8b7b2f04cuda3std6ranges3__45__cpo4swapE,@object
	.size		_ZN34_INTERNAL_bdf2037e_4_k_cu_b8b7b2f04cuda3std6ranges3__45__cpo4swapE,(_ZN34_INTERNAL_bdf2037e_4_k_cu_b8b7b2f04cuda3std3__420unreachable_sentinelE - _ZN34_INTERNAL_bdf2037e_4_k_cu_b8b7b2f04cuda3std6ranges3__45__cpo4swapE)
_ZN34_INTERNAL_bdf2037e_4_k_cu_b8b7b2f04cuda3std6ranges3__45__cpo4swapE:
	.zero		1
	.type		_ZN34_INTERNAL_bdf2037e_4_k_cu_b8b7b2f04cuda3std3__420unreachable_sentinelE,@object
	.size		_ZN34_INTERNAL_bdf2037e_4_k_cu_b8b7b2f04cuda3std3__420unreachable_sentinelE,(_ZN34_INTERNAL_bdf2037e_4_k_cu_b8b7b2f06thrust24THRUST_300001_SM_1000_NS6system6detail10sequential3seqE - _ZN34_INTERNAL_bdf2037e_4_k_cu_b8b7b2f04cuda3std3__420unreachable_sentinelE)
_ZN34_INTERNAL_bdf2037e_4_k_cu_b8b7b2f04cuda3std3__420unreachable_sentinelE:
	.zero		1
	.type		_ZN34_INTERNAL_bdf2037e_4_k_cu_b8b7b2f06thrust24THRUST_300001_SM_1000_NS6system6detail10sequential3seqE,@object
	.size		_ZN34_INTERNAL_bdf2037e_4_k_cu_b8b7b2f06thrust24THRUST_300001_SM_1000_NS6system6detail10sequential3seqE,(_ZN34_INTERNAL_bdf2037e_4_k_cu_b8b7b2f04cuda3std3__45__cpo4cendE - _ZN34_INTERNAL_bdf2037e_4_k_cu_b8b7b2f06thrust24THRUST_300001_SM_1000_NS6system6detail10sequential3seqE)
_ZN34_INTERNAL_bdf2037e_4_k_cu_b8b7b2f06thrust24THRUST_300001_SM_1000_NS6system6detail10sequential3seqE:
	.zero		1
	.type		_ZN34_INTERNAL_bdf2037e_4_k_cu_b8b7b2f04cuda3std3__45__cpo4cendE,@object
	.size		_ZN34_INTERNAL_bdf2037e_4_k_cu_b8b7b2f04cuda3std3__45__cpo4cendE,(_ZN34_INTERNAL_bdf2037e_4_k_cu_b8b7b2f04cuda3std6ranges3__45__cpo9iter_swapE - _ZN34_INTERNAL_bdf2037e_4_k_cu_b8b7b2f04cuda3std3__45__cpo4cendE)
_ZN34_INTERNAL_bdf2037e_4_k_cu_b8b7b2f04cuda3std3__45__cpo4cendE:
	.zero		1
	.type		_ZN34_INTERNAL_bdf2037e_4_k_cu_b8b7b2f04cuda3std6ranges3__45__cpo9iter_swapE,@object
	.size		_ZN34_INTERNAL_bdf2037e_4_k_cu_b8b7b2f04cuda3std6ranges3__45__cpo9iter_swapE,(_ZN34_INTERNAL_bdf2037e_4_k_cu_b8b7b2f04cuda3std3__45__cpo5crendE - _ZN34_INTERNAL_bdf2037e_4_k_cu_b8b7b2f04cuda3std6ranges3__45__cpo9iter_swapE)
_ZN34_INTERNAL_bdf2037e_4_k_cu_b8b7b2f04cuda3std6ranges3__45__cpo9iter_swapE:
	.zero		1
	.type		_ZN34_INTERNAL_bdf2037e_4_k_cu_b8b7b2f04cuda3std3__45__cpo5crendE,@object
	.size		_ZN34_INTERNAL_bdf2037e_4_k_cu_b8b7b2f04cuda3std3__45__cpo5crendE,(_ZN34_INTERNAL_bdf2037e_4_k_cu_b8b7b2f04cuda3std6ranges3__45__cpo5cdataE - _ZN34_INTERNAL_bdf2037e_4_k_cu_b8b7b2f04cuda3std3__45__cpo5crendE)
_ZN34_INTERNAL_bdf2037e_4_k_cu_b8b7b2f04cuda3std3__45__cpo5crendE:
	.zero		1
	.type		_ZN34_INTERNAL_bdf2037e_4_k_cu_b8b7b2f04cuda3std6ranges3__45__cpo5cdataE,@object
	.size		_ZN34_INTERNAL_bdf2037e_4_k_cu_b8b7b2f04cuda3std6ranges3__45__cpo5cdataE,(_ZN34_INTERNAL_bdf2037e_4_k_cu_b8b7b2f04cuda3std6ranges3__45__cpo3endE - _ZN34_INTERNAL_bdf2037e_4_k_cu_b8b7b2f04cuda3std6ranges3__45__cpo5cdataE)
_ZN34_INTERNAL_bdf2037e_4_k_cu_b8b7b2f04cuda3std6ranges3__45__cpo5cdataE:
	.zero		1
	.type		_ZN34_INTERNAL_bdf2037e_4_k_cu_b8b7b2f04cuda3std6ranges3__45__cpo3endE,@object
	.size		_ZN34_INTERNAL_bdf2037e_4_k_cu_b8b7b2f04cuda3std6ranges3__45__cpo3endE,(_ZN34_INTERNAL_bdf2037e_4_k_cu_b8b7b2f04cuda3std3__419piecewise_constructE - _ZN34_INTERNAL_bdf2037e_4_k_cu_b8b7b2f04cuda3std6ranges3__45__cpo3endE)
_ZN34_INTERNAL_bdf2037e_4_k_cu_b8b7b2f04cuda3std6ranges3__45__cpo3endE:
	.zero		1
	.type		_ZN34_INTERNAL_bdf2037e_4_k_cu_b8b7b2f04cuda3std3__419piecewise_constructE,@object
	.size		_ZN34_INTERNAL_bdf2037e_4_k_cu_b8b7b2f04cuda3std3__419piecewise_constructE,(_ZN34_INTERNAL_bdf2037e_4_k_cu_b8b7b2f04cuda3std6ranges3__45__cpo5ssizeE - _ZN34_INTERNAL_bdf2037e_4_k_cu_b8b7b2f04cuda3std3__419piecewise_constructE)
_ZN34_INTERNAL_bdf2037e_4_k_cu_b8b7b2f04cuda3std3__419piecewise_constructE:
	.zero		1
	.type		_ZN34_INTERNAL_bdf2037e_4_k_cu_b8b7b2f04cuda3std6ranges3__45__cpo5ssizeE,@object
	.size		_ZN34_INTERNAL_bdf2037e_4_k_cu_b8b7b2f04cuda3std6ranges3__45__cpo5ssizeE,(_ZN34_INTERNAL_bdf2037e_4_k_cu_b8b7b2f04cuda3std3__45__cpo3endE - _ZN34_INTERNAL_bdf2037e_4_k_cu_b8b7b2f04cuda3std6ranges3__45__cpo5ssizeE)
_ZN34_INTERNAL_bdf2037e_4_k_cu_b8b7b2f04cuda3std6ranges3__45__cpo5ssizeE:
	.zero		1
	.type		_ZN34_INTERNAL_bdf2037e_4_k_cu_b8b7b2f04cuda3std3__45__cpo3endE,@object
	.size		_ZN34_INTERNAL_bdf2037e_4_k_cu_b8b7b2f04cuda3std3__45__cpo3endE,(_ZN34_INTERNAL_bdf2037e_4_k_cu_b8b7b2f04cuda3std6ranges3__45__cpo4cendE - _ZN34_INTERNAL_bdf2037e_4_k_cu_b8b7b2f04cuda3std3__45__cpo3endE)
_ZN34_INTERNAL_bdf2037e_4_k_cu_b8b7b2f04cuda3std3__45__cpo3endE:
	.zero		1
	.type		_ZN34_INTERNAL_bdf2037e_4_k_cu_b8b7b2f04cuda3std6ranges3__45__cpo4cendE,@object
	.size		_ZN34_INTERNAL_bdf2037e_4_k_cu_b8b7b2f04cuda3std6ranges3__45__cpo4cendE,(_ZN34_INTERNAL_bdf2037e_4_k_cu_b8b7b2f04cuda3std3__45__cpo4rendE - _ZN34_INTERNAL_bdf2037e_4_k_cu_b8b7b2f04cuda3std6ranges3__45__cpo4cendE)
_ZN34_INTERNAL_bdf2037e_4_k_cu_b8b7b2f04cuda3std6ranges3__45__cpo4cendE:
	.zero		1
	.type		_ZN34_INTERNAL_bdf2037e_4_k_cu_b8b7b2f04cuda3std3__45__cpo4rendE,@object
	.size		_ZN34_INTERNAL_bdf2037e_4_k_cu_b8b7b2f04cuda3std3__45__cpo4rendE,(_ZN34_INTERNAL_bdf2037e_4_k_cu_b8b7b2f04cuda3std6ranges3__45__cpo4prevE - _ZN34_INTERNAL_bdf2037e_4_k_cu_b8b7b2f04cuda3std3__45__cpo4rendE)
_ZN34_INTERNAL_bdf2037e_4_k_cu_b8b7b2f04cuda3std3__45__cpo4rendE:
	.zero		1
	.type		_ZN34_INTERNAL_bdf2037e_4_k_cu_b8b7b2f04cuda3std6ranges3__45__cpo4prevE,@object
	.size		_ZN34_INTERNAL_bdf2037e_4_k_cu_b8b7b2f04cuda3std6ranges3__45__cpo4prevE,(_ZN34_INTERNAL_bdf2037e_4_k_cu_b8b7b2f04cuda3std6ranges3__45__cpo9iter_moveE - _ZN34_INTERNAL_bdf2037e_4_k_cu_b8b7b2f04cuda3std6ranges3__45__cpo4prevE)
_ZN34_INTERNAL_bdf2037e_4_k_cu_b8b7b2f04cuda3std6ranges3__45__cpo4prevE:
	.zero		1
	.type		_ZN34_INTERNAL_bdf2037e_4_k_cu_b8b7b2f04cuda3std6ranges3__45__cpo9iter_moveE,@object
	.size		_ZN34_INTERNAL_bdf2037e_4_k_cu_b8b7b2f04cuda3std6ranges3__45__cpo9iter_moveE,(.L_16 - _ZN34_INTERNAL_bdf2037e_4_k_cu_b8b7b2f04cuda3std6ranges3__45__cpo9iter_moveE)
_ZN34_INTERNAL_bdf2037e_4_k_cu_b8b7b2f04cuda3std6ranges3__45__cpo9iter_moveE:
	.zero		1
.L_16:


//--------------------- .nv.constant0._Z6plinkoILj256ELj1048576EEvP10byte_arr_tILj32EEP9message_tm --------------------------
	.section	.nv.constant0._Z6plinkoILj256ELj1048576EEvP10byte_arr_tILj32EEP9message_tm,"a",@progbits
	.sectionflags	@""
	.align	4
.nv.constant0._Z6plinkoILj256ELj1048576EEvP10byte_arr_tILj32EEP9message_tm:
	.zero		920


//--------------------- SYMBOLS --------------------------

	.type		.nv.reservedSmem.offset0,@object
	.size		.nv.reservedSmem.offset0,0x4
	.type		.nv.reservedSmem.cap,@object
	.size		.nv.reservedSmem.cap,0x4
